// auto-generated by cutlass_sweep.gemm — config: {"arch": "sm_90", "cluster_m": 1, "cluster_n": 1, "dtype": "e5m2", "dtype_b": "e5m2", "layout": "nt", "stages": 0, "tile_k": 64, "tile_m": 128, "tile_n": 128}
#include "cutlass/cutlass.h"
#include "cutlass/gemm/collective/collective_builder.hpp"
#include "cutlass/gemm/device/gemm_universal_adapter.h"
#include "cutlass/gemm/kernel/gemm_universal.hpp"
#include "cutlass/epilogue/collective/collective_builder.hpp"

using ElemA = cutlass::float_e5m2_t;
using ElemB = cutlass::float_e5m2_t;
using ElemCD = cutlass::float_e5m2_t;
using Acc  = float;
using TileShape    = cute::Shape<cute::_128, cute::_128, cute::_64>;
using ClusterShape = cute::Shape<cute::_1, cute::_1, cute::_1>;

using CollectiveEpilogue = typename cutlass::epilogue::collective::CollectiveBuilder<
    cutlass::arch::Sm90, cutlass::arch::OpClassTensorOp,
    TileShape, ClusterShape,
    cutlass::epilogue::collective::EpilogueTileAuto,
    Acc, Acc,
    ElemCD, cutlass::layout::RowMajor, 128 / cutlass::sizeof_bits<ElemCD>::value,
    ElemCD, cutlass::layout::RowMajor, 128 / cutlass::sizeof_bits<ElemCD>::value,
    cutlass::epilogue::collective::EpilogueScheduleAuto
  >::CollectiveOp;

using CollectiveMainloop = typename cutlass::gemm::collective::CollectiveBuilder<
    cutlass::arch::Sm90, cutlass::arch::OpClassTensorOp,
    ElemA, cutlass::layout::RowMajor, 128 / cutlass::sizeof_bits<ElemA>::value,
    ElemB, cutlass::layout::ColumnMajor, 128 / cutlass::sizeof_bits<ElemB>::value,
    Acc,
    TileShape, ClusterShape,
    cutlass::gemm::collective::StageCountAutoCarveout<static_cast<int>(sizeof(typename CollectiveEpilogue::SharedStorage))>,
    cutlass::gemm::collective::KernelScheduleAuto
  >::CollectiveOp;

using GemmKernel = cutlass::gemm::kernel::GemmUniversal<
    cute::Shape<int,int,int,int>,
    CollectiveMainloop,
    CollectiveEpilogue
>;
using Gemm = cutlass::gemm::device::GemmUniversalAdapter<GemmKernel>;

// Force the device kernel symbol into the cubin without needing a host main.
auto* _anchor = &cutlass::device_kernel<GemmKernel>;


// ===== COMPILED SASS (sm_90a) =====

	.target	sm_90a

	.elftype	@"ET_EXEC"


//--------------------- .note.nv.tkinfo           --------------------------
	.section	.note.nv.tkinfo,"",@"SHT_NOTE"
	.sectionflags	@"SHF_NOTE_NV_TKINFO"
	.tkinfo
        /*0018*/ 	.word	0x00000002
        /*0030*/ 	.string	""
        /*0030*/ 	.string	"ptxas"
        /*0030*/ 	.string	"Cuda compilation tools, release 13.0, V13.0.88"
        /*0030*/ 	.string	"Build cuda_13.0.r13.0/compiler.36424714_0"
        /*0030*/ 	.string	"-arch sm_90a -m 64 "



//--------------------- .note.nv.cuinfo           --------------------------
	.section	.note.nv.cuinfo,"",@"SHT_NOTE"
	.sectionflags	@"SHF_NOTE_NV_CUINFO"
        /*0018*/ 	.short	0x0002
        /*001a*/ 	.short	0x005a
        /*001c*/ 	.short	0x0082
	.zero		2


//--------------------- .nv.info                  --------------------------
	.section	.nv.info,"",@"SHT_CUDA_INFO"
	.align	4


	//----- nvinfo : EIATTR_REGCOUNT
	.align		4
        /*0000*/ 	.byte	0x04, 0x2f
        /*0002*/ 	.short	(.L_12 - .L_11)
	.align		4
.L_11:
        /*0004*/ 	.word	index@(_ZN7cutlass13device_kernelINS_4gemm6kernel13GemmUniversalIN4cute5tupleIJiiiiEEENS1_10collective13CollectiveMmaINS1_37MainloopSm90TmaGmmaWarpSpecializedFP8ILi14ENS5_IJNS4_1CILi1EEESB_SB_EEENS1_35KernelTmaWarpSpecializedCooperativeEEENS5_IJNSA_ILi128EEESF_NSA_ILi64EEEEEENS_12float_e5m2_tENS5_IJlSB_lEEESI_SJ_NS4_8TiledMMAINS4_8MMA_AtomIJNS4_4SM904GMMA31MMA_64x128x32_F32E5M2E5M2_SS_TNILNSN_7ScaleInE1ELSP_1EEEEEENS4_6LayoutINS5_IJNSA_ILi2EEESB_SB_EEENS5_IJSB_NSA_ILi0EEESV_EEEEENS5_IJNS4_10UnderscoreESY_SY_EEEEENS4_13SM90_TMA_LOADENS4_14ComposedLayoutINS4_7SwizzleILi2ELi4ELi3EEENS4_18smem_ptr_flag_bitsILi8EEENSS_INS5_IJNSA_ILi8EEESG_EEENS5_IJSG_SB_EEEEEEEvNS4_8identityES11_S1B_vS1C_EENS_8epilogue10collective6detail29Sm90TmaWarpSpecializedAdapterINS1F_15DefaultEpilogueISI_SJ_SJ_NS1E_6thread17LinearCombinationISI_Li1EffLNS1J_9ScaleType4KindE0ELNS_15FloatRoundStyleE2ESI_EENS1_15EpilogueDefaultEEEEEvvEEEEvNT_6ParamsE)
        /*0008*/ 	.word	0x000000a8


	//----- nvinfo : EIATTR_FRAME_SIZE
	.align		4
.L_12:
        /*000c*/ 	.byte	0x04, 0x11
        /*000e*/ 	.short	(.L_14 - .L_13)
	.align		4
.L_13:
        /*0010*/ 	.word	index@(_ZN7cutlass13device_kernelINS_4gemm6kernel13GemmUniversalIN4cute5tupleIJiiiiEEENS1_10collective13CollectiveMmaINS1_37MainloopSm90TmaGmmaWarpSpecializedFP8ILi14ENS5_IJNS4_1CILi1EEESB_SB_EEENS1_35KernelTmaWarpSpecializedCooperativeEEENS5_IJNSA_ILi128EEESF_NSA_ILi64EEEEEENS_12float_e5m2_tENS5_IJlSB_lEEESI_SJ_NS4_8TiledMMAINS4_8MMA_AtomIJNS4_4SM904GMMA31MMA_64x128x32_F32E5M2E5M2_SS_TNILNSN_7ScaleInE1ELSP_1EEEEEENS4_6LayoutINS5_IJNSA_ILi2EEESB_SB_EEENS5_IJSB_NSA_ILi0EEESV_EEEEENS5_IJNS4_10UnderscoreESY_SY_EEEEENS4_13SM90_TMA_LOADENS4_14ComposedLayoutINS4_7SwizzleILi2ELi4ELi3EEENS4_18smem_ptr_flag_bitsILi8EEENSS_INS5_IJNSA_ILi8EEESG_EEENS5_IJSG_SB_EEEEEEEvNS4_8identityES11_S1B_vS1C_EENS_8epilogue10collective6detail29Sm90TmaWarpSpecializedAdapterINS1F_15DefaultEpilogueISI_SJ_SJ_NS1E_6thread17LinearCombinationISI_Li1EffLNS1J_9ScaleType4KindE0ELNS_15FloatRoundStyleE2ESI_EENS1_15EpilogueDefaultEEEEEvvEEEEvNT_6ParamsE)
        /*0014*/ 	.word	0x00000000


	//----- nvinfo : EIATTR_MIN_STACK_SIZE
	.align		4
.L_14:
        /*0018*/ 	.byte	0x04, 0x12
        /*001a*/ 	.short	(.L_16 - .L_15)
	.align		4
.L_15:
        /*001c*/ 	.word	index@(_ZN7cutlass13device_kernelINS_4gemm6kernel13GemmUniversalIN4cute5tupleIJiiiiEEENS1_10collective13CollectiveMmaINS1_37MainloopSm90TmaGmmaWarpSpecializedFP8ILi14ENS5_IJNS4_1CILi1EEESB_SB_EEENS1_35KernelTmaWarpSpecializedCooperativeEEENS5_IJNSA_ILi128EEESF_NSA_ILi64EEEEEENS_12float_e5m2_tENS5_IJlSB_lEEESI_SJ_NS4_8TiledMMAINS4_8MMA_AtomIJNS4_4SM904GMMA31MMA_64x128x32_F32E5M2E5M2_SS_TNILNSN_7ScaleInE1ELSP_1EEEEEENS4_6LayoutINS5_IJNSA_ILi2EEESB_SB_EEENS5_IJSB_NSA_ILi0EEESV_EEEEENS5_IJNS4_10UnderscoreESY_SY_EEEEENS4_13SM90_TMA_LOADENS4_14ComposedLayoutINS4_7SwizzleILi2ELi4ELi3EEENS4_18smem_ptr_flag_bitsILi8EEENSS_INS5_IJNSA_ILi8EEESG_EEENS5_IJSG_SB_EEEEEEEvNS4_8identityES11_S1B_vS1C_EENS_8epilogue10collective6detail29Sm90TmaWarpSpecializedAdapterINS1F_15DefaultEpilogueISI_SJ_SJ_NS1E_6thread17LinearCombinationISI_Li1EffLNS1J_9ScaleType4KindE0ELNS_15FloatRoundStyleE2ESI_EENS1_15EpilogueDefaultEEEEEvvEEEEvNT_6ParamsE)
        /*0020*/ 	.word	0x00000000
.L_16:


//--------------------- .nv.compat                --------------------------
	.section	.nv.compat,"",@"SHT_CUDA_COMPAT_INFO"
	.align	4
        /*0000*/ 	.byte	0x02, 0x09, 0x01, 0x00, 0x02, 0x02, 0x04, 0x00, 0x02, 0x05, 0x05, 0x00, 0x03, 0x07, 0x01, 0x01
        /*0010*/ 	.byte	0x02, 0x03, 0x01, 0x00, 0x02, 0x06, 0x01, 0x00, 0x04, 0x0b, 0x08, 0x00, 0x00, 0x00, 0x00, 0x00
        /*0020*/ 	.byte	0x00, 0x00, 0x00, 0x00


//--------------------- .nv.info._ZN7cutlass13device_kernelINS_4gemm6kernel13GemmUniversalIN4cute5tupleIJiiiiEEENS1_10collective13CollectiveMmaINS1_37MainloopSm90TmaGmmaWarpSpecializedFP8ILi14ENS5_IJNS4_1CILi1EEESB_SB_EEENS1_35KernelTmaWarpSpecializedCooperativeEEENS5_IJNSA_ILi128EEESF_NSA_ILi64EEEEEENS_12float_e5m2_tENS5_IJlSB_lEEESI_SJ_NS4_8TiledMMAINS4_8MMA_AtomIJNS4_4SM904GMMA31MMA_64x128x32_F32E5M2E5M2_SS_TNILNSN_7ScaleInE1ELSP_1EEEEEENS4_6LayoutINS5_IJNSA_ILi2EEESB_SB_EEENS5_IJSB_NSA_ILi0EEESV_EEEEENS5_IJNS4_10UnderscoreESY_SY_EEEEENS4_13SM90_TMA_LOADENS4_14ComposedLayoutINS4_7SwizzleILi2ELi4ELi3EEENS4_18smem_ptr_flag_bitsILi8EEENSS_INS5_IJNSA_ILi8EEESG_EEENS5_IJSG_SB_EEEEEEEvNS4_8identityES11_S1B_vS1C_EENS_8epilogue10collective6detail29Sm90TmaWarpSpecializedAdapterINS1F_15DefaultEpilogueISI_SJ_SJ_NS1E_6thread17LinearCombinationISI_Li1EffLNS1J_9ScaleType4KindE0ELNS_15FloatRoundStyleE2ESI_EENS1_15EpilogueDefaultEEEEEvvEEEEvNT_6ParamsE --------------------------
	.section	.nv.info._ZN7cutlass13device_kernelINS_4gemm6kernel13GemmUniversalIN4cute5tupleIJiiiiEEENS1_10collective13CollectiveMmaINS1_37MainloopSm90TmaGmmaWarpSpecializedFP8ILi14ENS5_IJNS4_1CILi1EEESB_SB_EEENS1_35KernelTmaWarpSpecializedCooperativeEEENS5_IJNSA_ILi128EEESF_NSA_ILi64EEEEEENS_12float_e5m2_tENS5_IJlSB_lEEESI_SJ_NS4_8TiledMMAINS4_8MMA_AtomIJNS4_4SM904GMMA31MMA_64x128x32_F32E5M2E5M2_SS_TNILNSN_7ScaleInE1ELSP_1EEEEEENS4_6LayoutINS5_IJNSA_ILi2EEESB_SB_EEENS5_IJSB_NSA_ILi0EEESV_EEEEENS5_IJNS4_10UnderscoreESY_SY_EEEEENS4_13SM90_TMA_LOADENS4_14ComposedLayoutINS4_7SwizzleILi2ELi4ELi3EEENS4_18smem_ptr_flag_bitsILi8EEENSS_INS5_IJNSA_ILi8EEESG_EEENS5_IJSG_SB_EEEEEEEvNS4_8identityES11_S1B_vS1C_EENS_8epilogue10collective6detail29Sm90TmaWarpSpecializedAdapterINS1F_15DefaultEpilogueISI_SJ_SJ_NS1E_6thread17LinearCombinationISI_Li1EffLNS1J_9ScaleType4KindE0ELNS_15FloatRoundStyleE2ESI_EENS1_15EpilogueDefaultEEEEEvvEEEEvNT_6ParamsE,"",@"SHT_CUDA_INFO"
	.sectionflags	@""
	.align	4


	//----- nvinfo : EIATTR_CUDA_API_VERSION
	.align		4
        /*0000*/ 	.byte	0x04, 0x37
        /*0002*/ 	.short	(.L_18 - .L_17)
.L_17:
        /*0004*/ 	.word	0x00000082


	//----- nvinfo : EIATTR_KPARAM_INFO
	.align		4
.L_18:
        /*0008*/ 	.byte	0x04, 0x17
        /*000a*/ 	.short	(.L_20 - .L_19)
.L_19:
        /*000c*/ 	.word	0x00000000
        /*0010*/ 	.short	0x0000
        /*0012*/ 	.short	0x0070
        /*0014*/ 	.byte	0x00, 0xf0, 0x01, 0x10


	//----- nvinfo : EIATTR_SPARSE_MMA_MASK
	.align		4
.L_20:
        /*0018*/ 	.byte	0x03, 0x50
        /*001a*/ 	.short	0x0000


	//----- nvinfo : EIATTR_MAXREG_COUNT
	.align		4
        /*001c*/ 	.byte	0x03, 0x1b
        /*001e*/ 	.short	0x00a8


	//----- nvinfo : EIATTR_NUM_BARRIERS
	.align		4
        /*0020*/ 	.byte	0x02, 0x4c
        /*0022*/ 	.byte	0x01
	.zero		1


	//----- nvinfo : EIATTR_MERCURY_ISA_VERSION
	.align		4
        /*0024*/ 	.byte	0x03, 0x5f
        /*0026*/ 	.short	0x0101


	//----- nvinfo : EIATTR_INT_WARP_WIDE_INSTR_OFFSETS
	.align		4
        /*0028*/ 	.byte	0x04, 0x31
        /*002a*/ 	.short	(.L_22 - .L_21)


	//   ....[0]....
.L_21:
        /*002c*/ 	.word	0x00000540


	//   ....[1]....
        /*0030*/ 	.word	0x00000550


	//   ....[2]....
        /*0034*/ 	.word	0x00000640


	//----- nvinfo : EIATTR_COOP_GROUP_MASK_REGIDS
	.align		4
.L_22:
        /*0038*/ 	.byte	0x04, 0x29
        /*003a*/ 	.short	(.L_24 - .L_23)


	//   ....[0]....
.L_23:
        /*003c*/ 	.word	0xffffffff


	//   ....[1]....
        /*0040*/ 	.word	0xffffffff


	//   ....[2]....
        /*0044*/ 	.word	0xffffffff


	//   ....[3]....
        /*0048*/ 	.word	0xffffffff


	//   ....[4]....
        /*004c*/ 	.word	0xffffffff


	//----- nvinfo : EIATTR_COOP_GROUP_INSTR_OFFSETS
	.align		4
.L_24:
        /*0050*/ 	.byte	0x04, 0x28
        /*0052*/ 	.short	(.L_26 - .L_25)


	//   ....[0]....
.L_25:
        /*0054*/ 	.word	0x00000060


	//   ....[1]....
        /*0058*/ 	.word	0x00000070


	//   ....[2]....
        /*005c*/ 	.word	0x00000130


	//   ....[3]....
        /*0060*/ 	.word	0x00000430


	//   ....[4]....
        /*0064*/ 	.word	0x00001130


	//----- nvinfo : EIATTR_REG_RECONFIG
	.align		4
.L_26:
        /*0068*/ 	.byte	0x01, 0x54
	.zero		2


	//----- nvinfo : EIATTR_MBARRIER_INSTR_OFFSETS
	.align		4
        /*006c*/ 	.byte	0x04, 0x39
        /*006e*/ 	.short	(.L_28 - .L_27)


	//   ....[0]....
.L_27:
        /*0070*/ 	.word	0x00000250
        /*0074*/ 	.word	0x000000ff
        /*0078*/ 	.word	0x00000000
        /*007c*/ 	.short	0x0100
        /*007e*/ 	.byte	0x08
	.zero		1


	//   ....[1]....
        /*0080*/ 	.word	0x00000260
        /*0084*/ 	.word	0x000000ff
        /*0088*/ 	.word	0x00000070
        /*008c*/ 	.short	0x0100
        /*008e*/ 	.byte	0x08
	.zero		1


	//   ....[2]....
        /*0090*/ 	.word	0x00000270
        /*0094*/ 	.word	0x000000ff
        /*0098*/ 	.word	0x00000008
        /*009c*/ 	.short	0x0100
        /*009e*/ 	.byte	0x08
	.zero		1


	//   ....[3]....
        /*00a0*/ 	.word	0x00000280
        /*00a4*/ 	.word	0x000000ff
        /*00a8*/ 	.word	0x00000078
        /*00ac*/ 	.short	0x0100
        /*00ae*/ 	.byte	0x08
	.zero		1


	//   ....[4]....
        /*00b0*/ 	.word	0x00000290
        /*00b4*/ 	.word	0x000000ff
        /*00b8*/ 	.word	0x00000010
        /*00bc*/ 	.short	0x0100
        /*00be*/ 	.byte	0x08
	.zero		1


	//   ....[5]....
        /*00c0*/ 	.word	0x000002a0
        /*00c4*/ 	.word	0x000000ff
        /*00c8*/ 	.word	0x00000080
        /*00cc*/ 	.short	0x0100
        /*00ce*/ 	.byte	0x08
	.zero		1


	//   ....[6]....
        /*00d0*/ 	.word	0x000002b0
        /*00d4*/ 	.word	0x000000ff
        /*00d8*/ 	.word	0x00000018
        /*00dc*/ 	.short	0x0100
        /*00de*/ 	.byte	0x08
	.zero		1


	//   ....[7]....
        /*00e0*/ 	.word	0x000002c0
        /*00e4*/ 	.word	0x000000ff
        /*00e8*/ 	.word	0x00000088
        /*00ec*/ 	.short	0x0100
        /*00ee*/ 	.byte	0x08
	.zero		1


	//   ....[8]....
        /*00f0*/ 	.word	0x000002d0
        /*00f4*/ 	.word	0x000000ff
        /*00f8*/ 	.word	0x00000020
        /*00fc*/ 	.short	0x0100
        /*00fe*/ 	.byte	0x08
	.zero		1


	//   ....[9]....
        /*0100*/ 	.word	0x000002e0
        /*0104*/ 	.word	0x000000ff
        /*0108*/ 	.word	0x00000090
        /*010c*/ 	.short	0x0100
        /*010e*/ 	.byte	0x08
	.zero		1


	//   ....[10]....
        /*0110*/ 	.word	0x000002f0
        /*0114*/ 	.word	0x000000ff
        /*0118*/ 	.word	0x00000028
        /*011c*/ 	.short	0x0100
        /*011e*/ 	.byte	0x08
	.zero		1


	//   ....[11]....
        /*0120*/ 	.word	0x00000300
        /*0124*/ 	.word	0x000000ff
        /*0128*/ 	.word	0x00000098
        /*012c*/ 	.short	0x0100
        /*012e*/ 	.byte	0x08
	.zero		1


	//   ....[12]....
        /*0130*/ 	.word	0x00000310
        /*0134*/ 	.word	0x000000ff
        /*0138*/ 	.word	0x00000030
        /*013c*/ 	.short	0x0100
        /*013e*/ 	.byte	0x08
	.zero		1


	//   ....[13]....
        /*0140*/ 	.word	0x00000320
        /*0144*/ 	.word	0x000000ff
        /*0148*/ 	.word	0x000000a0
        /*014c*/ 	.short	0x0100
        /*014e*/ 	.byte	0x08
	.zero		1


	//   ....[14]....
        /*0150*/ 	.word	0x00000330
        /*0154*/ 	.word	0x000000ff
        /*0158*/ 	.word	0x00000038
        /*015c*/ 	.short	0x0100
        /*015e*/ 	.byte	0x08
	.zero		1


	//   ....[15]....
        /*0160*/ 	.word	0x00000340
        /*0164*/ 	.word	0x000000ff
        /*0168*/ 	.word	0x000000a8
        /*016c*/ 	.short	0x0100
        /*016e*/ 	.byte	0x08
	.zero		1


	//   ....[16]....
        /*0170*/ 	.word	0x00000350
        /*0174*/ 	.word	0x000000ff
        /*0178*/ 	.word	0x00000040
        /*017c*/ 	.short	0x0100
        /*017e*/ 	.byte	0x08
	.zero		1


	//   ....[17]....
        /*0180*/ 	.word	0x00000360
        /*0184*/ 	.word	0x000000ff
        /*0188*/ 	.word	0x000000b0
        /*018c*/ 	.short	0x0100
        /*018e*/ 	.byte	0x08
	.zero		1


	//   ....[18]....
        /*0190*/ 	.word	0x00000370
        /*0194*/ 	.word	0x000000ff
        /*0198*/ 	.word	0x00000048
        /*019c*/ 	.short	0x0100
        /*019e*/ 	.byte	0x08
	.zero		1


	//   ....[19]....
        /*01a0*/ 	.word	0x00000380
        /*01a4*/ 	.word	0x000000ff
        /*01a8*/ 	.word	0x000000b8
        /*01ac*/ 	.short	0x0100
        /*01ae*/ 	.byte	0x08
	.zero		1


	//   ....[20]....
        /*01b0*/ 	.word	0x00000390
        /*01b4*/ 	.word	0x000000ff
        /*01b8*/ 	.word	0x00000050
        /*01bc*/ 	.short	0x0100
        /*01be*/ 	.byte	0x08
	.zero		1


	//   ....[21]....
        /*01c0*/ 	.word	0x000003a0
        /*01c4*/ 	.word	0x000000ff
        /*01c8*/ 	.word	0x000000c0
        /*01cc*/ 	.short	0x0100
        /*01ce*/ 	.byte	0x08
	.zero		1


	//   ....[22]....
        /*01d0*/ 	.word	0x000003b0
        /*01d4*/ 	.word	0x000000ff
        /*01d8*/ 	.word	0x00000058
        /*01dc*/ 	.short	0x0100
        /*01de*/ 	.byte	0x08
	.zero		1


	//   ....[23]....
        /*01e0*/ 	.word	0x000003c0
        /*01e4*/ 	.word	0x000000ff
        /*01e8*/ 	.word	0x000000c8
        /*01ec*/ 	.short	0x0100
        /*01ee*/ 	.byte	0x08
	.zero		1


	//   ....[24]....
        /*01f0*/ 	.word	0x000003d0
        /*01f4*/ 	.word	0x000000ff
        /*01f8*/ 	.word	0x00000060
        /*01fc*/ 	.short	0x0100
        /*01fe*/ 	.byte	0x08
	.zero		1


	//   ....[25]....
        /*0200*/ 	.word	0x000003e0
        /*0204*/ 	.word	0x000000ff
        /*0208*/ 	.word	0x000000d0
        /*020c*/ 	.short	0x0100
        /*020e*/ 	.byte	0x08
	.zero		1


	//   ....[26]....
        /*0210*/ 	.word	0x000003f0
        /*0214*/ 	.word	0x000000ff
        /*0218*/ 	.word	0x00000068
        /*021c*/ 	.short	0x0100
        /*021e*/ 	.byte	0x08
	.zero		1


	//   ....[27]....
        /*0220*/ 	.word	0x00000400
        /*0224*/ 	.word	0x000000ff
        /*0228*/ 	.word	0x000000d8
        /*022c*/ 	.short	0x0100
        /*022e*/ 	.byte	0x08
	.zero		1


	//   ....[28]....
        /*0230*/ 	.word	0x00000690
        /*0234*/ 	.word	0x000000ff
        /*0238*/ 	.word	0x000000f0
        /*023c*/ 	.short	0x0100
        /*023e*/ 	.byte	0x06
	.zero		1


	//   ....[29]....
        /*0240*/ 	.word	0x000006f0
        /*0244*/ 	.word	0x000000ff
        /*0248*/ 	.word	0x000000f8
        /*024c*/ 	.short	0x0100
        /*024e*/ 	.byte	0x06
	.zero		1


	//   ....[30]....
        /*0250*/ 	.word	0x00001660
        /*0254*/ 	.word	0x000000ff
        /*0258*/ 	.word	0x00000000
        /*025c*/ 	.short	0x010a
        /*025e*/ 	.byte	0x06
	.zero		1


	//   ....[31]....
        /*0260*/ 	.word	0x000016a0
        /*0264*/ 	.word	0x000000ff
        /*0268*/ 	.word	0x00000000
        /*026c*/ 	.short	0x010a
        /*026e*/ 	.byte	0x06
	.zero		1


	//   ....[32]....
        /*0270*/ 	.word	0x00001fd0
        /*0274*/ 	.word	0x000000ff
        /*0278*/ 	.word	0x00000000
        /*027c*/ 	.short	0x010a
        /*027e*/ 	.byte	0x0c
	.zero		1


	//   ....[33]....
        /*0280*/ 	.word	0x00002010
        /*0284*/ 	.word	0x000000ff
        /*0288*/ 	.word	0x00000000
        /*028c*/ 	.short	0x010a
        /*028e*/ 	.byte	0x0c
	.zero		1


	//   ....[34]....
        /*0290*/ 	.word	0x00002640
        /*0294*/ 	.word	0x000000ff
        /*0298*/ 	.word	0x00000000
        /*029c*/ 	.short	0x0101
        /*029e*/ 	.byte	0x08
	.zero		1


	//   ....[35]....
        /*02a0*/ 	.word	0x00002ca0
        /*02a4*/ 	.word	0x000000ff
        /*02a8*/ 	.word	0x00000000
        /*02ac*/ 	.short	0x0101
        /*02ae*/ 	.byte	0x08
	.zero		1


	//   ....[36]....
        /*02b0*/ 	.word	0x00008640
        /*02b4*/ 	.word	0x00000013
        /*02b8*/ 	.word	0x00000070
        /*02bc*/ 	.short	0x010a
        /*02be*/ 	.byte	0x3f
	.zero		1


	//   ....[37]....
        /*02c0*/ 	.word	0x000089d0
        /*02c4*/ 	.word	0x00000008
        /*02c8*/ 	.word	0x000000f8
        /*02cc*/ 	.short	0x0101
        /*02ce*/ 	.byte	0x3f
	.zero		1


	//   ....[38]....
        /*02d0*/ 	.word	0x000090e0
        /*02d4*/ 	.word	0x00000006
        /*02d8*/ 	.word	0x00000000
        /*02dc*/ 	.short	0x010a
        /*02de*/ 	.byte	0x3f
	.zero		1


	//   ....[39]....
        /*02e0*/ 	.word	0x00009160
        /*02e4*/ 	.word	0x00000007
        /*02e8*/ 	.word	0x00000000
        /*02ec*/ 	.short	0x010a
        /*02ee*/ 	.byte	0x3f
	.zero		1


	//   ....[40]....
        /*02f0*/ 	.word	0x000091f0
        /*02f4*/ 	.word	0x00000006
        /*02f8*/ 	.word	0x00000000
        /*02fc*/ 	.short	0x010a
        /*02fe*/ 	.byte	0x3f
	.zero		1


	//   ....[41]....
        /*0300*/ 	.word	0x00009280
        /*0304*/ 	.word	0x00000009
        /*0308*/ 	.word	0x00000000
        /*030c*/ 	.short	0x010a
        /*030e*/ 	.byte	0x3f
	.zero		1


	//   ....[42]....
        /*0310*/ 	.word	0x00009310
        /*0314*/ 	.word	0x00000006
        /*0318*/ 	.word	0x00000000
        /*031c*/ 	.short	0x010a
        /*031e*/ 	.byte	0x3f
	.zero		1


	//   ....[43]....
        /*0320*/ 	.word	0x000093a0
        /*0324*/ 	.word	0x00000009
        /*0328*/ 	.word	0x00000000
        /*032c*/ 	.short	0x010a
        /*032e*/ 	.byte	0x3f
	.zero		1


	//   ....[44]....
        /*0330*/ 	.word	0x00009430
        /*0334*/ 	.word	0x00000006
        /*0338*/ 	.word	0x00000000
        /*033c*/ 	.short	0x010a
        /*033e*/ 	.byte	0x3f
	.zero		1


	//   ....[45]....
        /*0340*/ 	.word	0x000094c0
        /*0344*/ 	.word	0x00000009
        /*0348*/ 	.word	0x00000000
        /*034c*/ 	.short	0x010a
        /*034e*/ 	.byte	0x3f
	.zero		1


	//   ....[46]....
        /*0350*/ 	.word	0x00009550
        /*0354*/ 	.word	0x00000006
        /*0358*/ 	.word	0x00000000
        /*035c*/ 	.short	0x010a
        /*035e*/ 	.byte	0x3f
	.zero		1


	//   ....[47]....
        /*0360*/ 	.word	0x000095e0
        /*0364*/ 	.word	0x00000009
        /*0368*/ 	.word	0x00000000
        /*036c*/ 	.short	0x010a
        /*036e*/ 	.byte	0x3f
	.zero		1


	//   ....[48]....
        /*0370*/ 	.word	0x00009670
        /*0374*/ 	.word	0x00000006
        /*0378*/ 	.word	0x00000000
        /*037c*/ 	.short	0x010a
        /*037e*/ 	.byte	0x3f
	.zero		1


	//   ....[49]....
        /*0380*/ 	.word	0x00009700
        /*0384*/ 	.word	0x00000009
        /*0388*/ 	.word	0x00000000
        /*038c*/ 	.short	0x010a
        /*038e*/ 	.byte	0x3f
	.zero		1


	//   ....[50]....
        /*0390*/ 	.word	0x00009790
        /*0394*/ 	.word	0x00000006
        /*0398*/ 	.word	0x00000000
        /*039c*/ 	.short	0x010a
        /*039e*/ 	.byte	0x3f
	.zero		1


	//   ....[51]....
        /*03a0*/ 	.word	0x00009820
        /*03a4*/ 	.word	0x00000003
        /*03a8*/ 	.word	0x00000000
        /*03ac*/ 	.short	0x010a
        /*03ae*/ 	.byte	0x3f
	.zero		1


	//   ....[52]....
        /*03b0*/ 	.word	0x00009890
        /*03b4*/ 	.word	0x0000000b
        /*03b8*/ 	.word	0x00000000
        /*03bc*/ 	.short	0x010a
        /*03be*/ 	.byte	0x3f
	.zero		1


	//   ....[53]....
        /*03c0*/ 	.word	0x000098f0
        /*03c4*/ 	.word	0x0000008c
        /*03c8*/ 	.word	0x00000000
        /*03cc*/ 	.short	0x010a
        /*03ce*/ 	.byte	0x3f
	.zero		1


	//   ....[54]....
        /*03d0*/ 	.word	0x000099c0
        /*03d4*/ 	.word	0x00000013
        /*03d8*/ 	.word	0x00000070
        /*03dc*/ 	.short	0x010a
        /*03de*/ 	.byte	0x3f
	.zero		1


	//   ....[55]....
        /*03e0*/ 	.word	0x00009aa0
        /*03e4*/ 	.word	0x00000006
        /*03e8*/ 	.word	0x00000000
        /*03ec*/ 	.short	0x010a
        /*03ee*/ 	.byte	0x3f
	.zero		1


	//   ....[56]....
        /*03f0*/ 	.word	0x00009af0
        /*03f4*/ 	.word	0x00000007
        /*03f8*/ 	.word	0x00000000
        /*03fc*/ 	.short	0x010a
        /*03fe*/ 	.byte	0x3f
	.zero		1


	//   ....[57]....
        /*0400*/ 	.word	0x00009b40
        /*0404*/ 	.word	0x00000006
        /*0408*/ 	.word	0x00000000
        /*040c*/ 	.short	0x010a
        /*040e*/ 	.byte	0x3f
	.zero		1


	//   ....[58]....
        /*0410*/ 	.word	0x00009b90
        /*0414*/ 	.word	0x00000009
        /*0418*/ 	.word	0x00000000
        /*041c*/ 	.short	0x010a
        /*041e*/ 	.byte	0x3f
	.zero		1


	//   ....[59]....
        /*0420*/ 	.word	0x00009be0
        /*0424*/ 	.word	0x00000006
        /*0428*/ 	.word	0x00000000
        /*042c*/ 	.short	0x010a
        /*042e*/ 	.byte	0x3f
	.zero		1


	//   ....[60]....
        /*0430*/ 	.word	0x00009c30
        /*0434*/ 	.word	0x00000009
        /*0438*/ 	.word	0x00000000
        /*043c*/ 	.short	0x010a
        /*043e*/ 	.byte	0x3f
	.zero		1


	//   ....[61]....
        /*0440*/ 	.word	0x00009c80
        /*0444*/ 	.word	0x00000006
        /*0448*/ 	.word	0x00000000
        /*044c*/ 	.short	0x010a
        /*044e*/ 	.byte	0x3f
	.zero		1


	//   ....[62]....
        /*0450*/ 	.word	0x00009cd0
        /*0454*/ 	.word	0x00000009
        /*0458*/ 	.word	0x00000000
        /*045c*/ 	.short	0x010a
        /*045e*/ 	.byte	0x3f
	.zero		1


	//   ....[63]....
        /*0460*/ 	.word	0x00009d20
        /*0464*/ 	.word	0x00000006
        /*0468*/ 	.word	0x00000000
        /*046c*/ 	.short	0x010a
        /*046e*/ 	.byte	0x3f
	.zero		1


	//   ....[64]....
        /*0470*/ 	.word	0x00009d70
        /*0474*/ 	.word	0x00000009
        /*0478*/ 	.word	0x00000000
        /*047c*/ 	.short	0x010a
        /*047e*/ 	.byte	0x3f
	.zero		1


	//   ....[65]....
        /*0480*/ 	.word	0x00009dc0
        /*0484*/ 	.word	0x00000006
        /*0488*/ 	.word	0x00000000
        /*048c*/ 	.short	0x010a
        /*048e*/ 	.byte	0x3f
	.zero		1


	//   ....[66]....
        /*0490*/ 	.word	0x00009e10
        /*0494*/ 	.word	0x00000009
        /*0498*/ 	.word	0x00000000
        /*049c*/ 	.short	0x010a
        /*049e*/ 	.byte	0x3f
	.zero		1


	//   ....[67]....
        /*04a0*/ 	.word	0x00009e60
        /*04a4*/ 	.word	0x00000006
        /*04a8*/ 	.word	0x00000000
        /*04ac*/ 	.short	0x010a
        /*04ae*/ 	.byte	0x3f
	.zero		1


	//----- nvinfo : EIATTR_NUM_MBARRIERS
	.align		4
.L_28:
        /*04b0*/ 	.byte	0x03, 0x38
        /*04b2*/ 	.short	0x001e


	//----- nvinfo : EIATTR_EXIT_INSTR_OFFSETS
	.align		4
        /*04b4*/ 	.byte	0x04, 0x1c
        /*04b6*/ 	.short	(.L_30 - .L_29)


	//   ....[0]....
.L_29:
        /*04b8*/ 	.word	0x00000740


	//   ....[1]....
        /*04bc*/ 	.word	0x00001000


	//   ....[2]....
        /*04c0*/ 	.word	0x00007cb0


	//   ....[3]....
        /*04c4*/ 	.word	0x000082e0


	//   ....[4]....
        /*04c8*/ 	.word	0x00009870


	//----- nvinfo : EIATTR_MAX_THREADS
	.align		4
.L_30:
        /*04cc*/ 	.byte	0x04, 0x05
        /*04ce*/ 	.short	(.L_32 - .L_31)
.L_31:
        /*04d0*/ 	.word	0x00000180
        /*04d4*/ 	.word	0x00000001
        /*04d8*/ 	.word	0x00000001


	//----- nvinfo : EIATTR_CRS_STACK_SIZE
	.align		4
.L_32:
        /*04dc*/ 	.byte	0x04, 0x1e
        /*04de*/ 	.short	(.L_34 - .L_33)
.L_33:
        /*04e0*/ 	.word	0x00000000


	//----- nvinfo : EIATTR_CBANK_PARAM_SIZE
	.align		4
.L_34:
        /*04e4*/ 	.byte	0x03, 0x19
        /*04e6*/ 	.short	0x0470


	//----- nvinfo : EIATTR_PARAM_CBANK
	.align		4
        /*04e8*/ 	.byte	0x04, 0x0a
        /*04ea*/ 	.short	(.L_36 - .L_35)
	.align		4
.L_35:
        /*04ec*/ 	.word	index@(.nv.constant0._ZN7cutlass13device_kernelINS_4gemm6kernel13GemmUniversalIN4cute5tupleIJiiiiEEENS1_10collective13CollectiveMmaINS1_37MainloopSm90TmaGmmaWarpSpecializedFP8ILi14ENS5_IJNS4_1CILi1EEESB_SB_EEENS1_35KernelTmaWarpSpecializedCooperativeEEENS5_IJNSA_ILi128EEESF_NSA_ILi64EEEEEENS_12float_e5m2_tENS5_IJlSB_lEEESI_SJ_NS4_8TiledMMAINS4_8MMA_AtomIJNS4_4SM904GMMA31MMA_64x128x32_F32E5M2E5M2_SS_TNILNSN_7ScaleInE1ELSP_1EEEEEENS4_6LayoutINS5_IJNSA_ILi2EEESB_SB_EEENS5_IJSB_NSA_ILi0EEESV_EEEEENS5_IJNS4_10UnderscoreESY_SY_EEEEENS4_13SM90_TMA_LOADENS4_14ComposedLayoutINS4_7SwizzleILi2ELi4ELi3EEENS4_18smem_ptr_flag_bitsILi8EEENSS_INS5_IJNSA_ILi8EEESG_EEENS5_IJSG_SB_EEEEEEEvNS4_8identityES11_S1B_vS1C_EENS_8epilogue10collective6detail29Sm90TmaWarpSpecializedAdapterINS1F_15DefaultEpilogueISI_SJ_SJ_NS1E_6thread17LinearCombinationISI_Li1EffLNS1J_9ScaleType4KindE0ELNS_15FloatRoundStyleE2ESI_EENS1_15EpilogueDefaultEEEEEvvEEEEvNT_6ParamsE)
        /*04f0*/ 	.short	0x0210
        /*04f2*/ 	.short	0x0470


	//----- nvinfo : EIATTR_SW_WAR
	.align		4
.L_36:
        /*04f4*/ 	.byte	0x04, 0x36
        /*04f6*/ 	.short	(.L_38 - .L_37)
.L_37:
        /*04f8*/ 	.word	0x00000008
.L_38:


//--------------------- .nv.callgraph             --------------------------
	.section	.nv.callgraph,"",@"SHT_CUDA_CALLGRAPH"
	.align	4
	.sectionentsize	8
	.align		4
        /*0000*/ 	.word	0x00000000
	.align		4
        /*0004*/ 	.word	0xffffffff
	.align		4
        /*0008*/ 	.word	0x00000000
	.align		4
        /*000c*/ 	.word	0xfffffffe
	.align		4
        /*0010*/ 	.word	0x00000000
	.align		4
        /*0014*/ 	.word	0xfffffffd
	.align		4
        /*0018*/ 	.word	0x00000000
	.align		4
        /*001c*/ 	.word	0xfffffffc


//--------------------- .nv.constant4             --------------------------
	.section	.nv.constant4,"a",@progbits
	.align	8
	.align		8
.nv.constant4:
        /*0000*/ 	.dword	_ZN40_INTERNAL_9668e611_4_k_cu_c0614911_195974cuda3std3__45__cpo5beginE
	.align		8
        /*0008*/ 	.dword	_ZN40_INTERNAL_9668e611_4_k_cu_c0614911_195974cuda3std3__45__cpo3endE
	.align		8
        /*0010*/ 	.dword	_ZN40_INTERNAL_9668e611_4_k_cu_c0614911_195974cuda3std3__45__cpo6cbeginE
	.align		8
        /*0018*/ 	.dword	_ZN40_INTERNAL_9668e611_4_k_cu_c0614911_195974cuda3std3__45__cpo4cendE
	.align		8
        /*0020*/ 	.dword	_ZN40_INTERNAL_9668e611_4_k_cu_c0614911_195974cuda3std3__442_GLOBAL__N__9668e611_4_k_cu_c0614911_195976ignoreE
	.align		8
        /*0028*/ 	.dword	_ZN40_INTERNAL_9668e611_4_k_cu_c0614911_195974cuda3std3__419piecewise_constructE
	.align		8
        /*0030*/ 	.dword	_ZN40_INTERNAL_9668e611_4_k_cu_c0614911_195974cuda3std3__48in_placeE
	.align		8
        /*0038*/ 	.dword	_ZN40_INTERNAL_9668e611_4_k_cu_c0614911_195974cuda3std6ranges3__45__cpo4swapE
	.align		8
        /*0040*/ 	.dword	_ZN40_INTERNAL_9668e611_4_k_cu_c0614911_195974cuda3std6ranges3__45__cpo9iter_moveE
	.align		8
        /*0048*/ 	.dword	_ZN40_INTERNAL_9668e611_4_k_cu_c0614911_195974cute7productE
	.align		8
        /*0050*/ 	.dword	_ZN40_INTERNAL_9668e611_4_k_cu_c0614911_195974cute1_E


//--------------------- .text._ZN7cutlass13device_kernelINS_4gemm6kernel13GemmUniversalIN4cute5tupleIJiiiiEEENS1_10collective13CollectiveMmaINS1_37MainloopSm90TmaGmmaWarpSpecializedFP8ILi14ENS5_IJNS4_1CILi1EEESB_SB_EEENS1_35KernelTmaWarpSpecializedCooperativeEEENS5_IJNSA_ILi128EEESF_NSA_ILi64EEEEEENS_12float_e5m2_tENS5_IJlSB_lEEESI_SJ_NS4_8TiledMMAINS4_8MMA_AtomIJNS4_4SM904GMMA31MMA_64x128x32_F32E5M2E5M2_SS_TNILNSN_7ScaleInE1ELSP_1EEEEEENS4_6LayoutINS5_IJNSA_ILi2EEESB_SB_EEENS5_IJSB_NSA_ILi0EEESV_EEEEENS5_IJNS4_10UnderscoreESY_SY_EEEEENS4_13SM90_TMA_LOADENS4_14ComposedLayoutINS4_7SwizzleILi2ELi4ELi3EEENS4_18smem_ptr_flag_bitsILi8EEENSS_INS5_IJNSA_ILi8EEESG_EEENS5_IJSG_SB_EEEEEEEvNS4_8identityES11_S1B_vS1C_EENS_8epilogue10collective6detail29Sm90TmaWarpSpecializedAdapterINS1F_15DefaultEpilogueISI_SJ_SJ_NS1E_6thread17LinearCombinationISI_Li1EffLNS1J_9ScaleType4KindE0ELNS_15FloatRoundStyleE2ESI_EENS1_15EpilogueDefaultEEEEEvvEEEEvNT_6ParamsE --------------------------
	.section	.text._ZN7cutlass13device_kernelINS_4gemm6kernel13GemmUniversalIN4cute5tupleIJiiiiEEENS1_10collective13CollectiveMmaINS1_37MainloopSm90TmaGmmaWarpSpecializedFP8ILi14ENS5_IJNS4_1CILi1EEESB_SB_EEENS1_35KernelTmaWarpSpecializedCooperativeEEENS5_IJNSA_ILi128EEESF_NSA_ILi64EEEEEENS_12float_e5m2_tENS5_IJlSB_lEEESI_SJ_NS4_8TiledMMAINS4_8MMA_AtomIJNS4_4SM904GMMA31MMA_64x128x32_F32E5M2E5M2_SS_TNILNSN_7ScaleInE1ELSP_1EEEEEENS4_6LayoutINS5_IJNSA_ILi2EEESB_SB_EEENS5_IJSB_NSA_ILi0EEESV_EEEEENS5_IJNS4_10UnderscoreESY_SY_EEEEENS4_13SM90_TMA_LOADENS4_14ComposedLayoutINS4_7SwizzleILi2ELi4ELi3EEENS4_18smem_ptr_flag_bitsILi8EEENSS_INS5_IJNSA_ILi8EEESG_EEENS5_IJSG_SB_EEEEEEEvNS4_8identityES11_S1B_vS1C_EENS_8epilogue10collective6detail29Sm90TmaWarpSpecializedAdapterINS1F_15DefaultEpilogueISI_SJ_SJ_NS1E_6thread17LinearCombinationISI_Li1EffLNS1J_9ScaleType4KindE0ELNS_15FloatRoundStyleE2ESI_EENS1_15EpilogueDefaultEEEEEvvEEEEvNT_6ParamsE,"ax",@progbits
	.align	128
.text._ZN7cutlass13device_kernelINS_4gemm6kernel13GemmUniversalIN4cute5tupleIJiiiiEEENS1_10collective13CollectiveMmaINS1_37MainloopSm90TmaGmmaWarpSpecializedFP8ILi14ENS5_IJNS4_1CILi1EEESB_SB_EEENS1_35KernelTmaWarpSpecializedCooperativeEEENS5_IJNSA_ILi128EEESF_NSA_ILi64EEEEEENS_12float_e5m2_tENS5_IJlSB_lEEESI_SJ_NS4_8TiledMMAINS4_8MMA_AtomIJNS4_4SM904GMMA31MMA_64x128x32_F32E5M2E5M2_SS_TNILNSN_7ScaleInE1ELSP_1EEEEEENS4_6LayoutINS5_IJNSA_ILi2EEESB_SB_EEENS5_IJSB_NSA_ILi0EEESV_EEEEENS5_IJNS4_10UnderscoreESY_SY_EEEEENS4_13SM90_TMA_LOADENS4_14ComposedLayoutINS4_7SwizzleILi2ELi4ELi3EEENS4_18smem_ptr_flag_bitsILi8EEENSS_INS5_IJNSA_ILi8EEESG_EEENS5_IJSG_SB_EEEEEEEvNS4_8identityES11_S1B_vS1C_EENS_8epilogue10collective6detail29Sm90TmaWarpSpecializedAdapterINS1F_15DefaultEpilogueISI_SJ_SJ_NS1E_6thread17LinearCombinationISI_Li1EffLNS1J_9ScaleType4KindE0ELNS_15FloatRoundStyleE2ESI_EENS1_15EpilogueDefaultEEEEEvvEEEEvNT_6ParamsE:
        .type           _ZN7cutlass13device_kernelINS_4gemm6kernel13GemmUniversalIN4cute5tupleIJiiiiEEENS1_10collective13CollectiveMmaINS1_37MainloopSm90TmaGmmaWarpSpecializedFP8ILi14ENS5_IJNS4_1CILi1EEESB_SB_EEENS1_35KernelTmaWarpSpecializedCooperativeEEENS5_IJNSA_ILi128EEESF_NSA_ILi64EEEEEENS_12float_e5m2_tENS5_IJlSB_lEEESI_SJ_NS4_8TiledMMAINS4_8MMA_AtomIJNS4_4SM904GMMA31MMA_64x128x32_F32E5M2E5M2_SS_TNILNSN_7ScaleInE1ELSP_1EEEEEENS4_6LayoutINS5_IJNSA_ILi2EEESB_SB_EEENS5_IJSB_NSA_ILi0EEESV_EEEEENS5_IJNS4_10UnderscoreESY_SY_EEEEENS4_13SM90_TMA_LOADENS4_14ComposedLayoutINS4_7SwizzleILi2ELi4ELi3EEENS4_18smem_ptr_flag_bitsILi8EEENSS_INS5_IJNSA_ILi8EEESG_EEENS5_IJSG_SB_EEEEEEEvNS4_8identityES11_S1B_vS1C_EENS_8epilogue10collective6detail29Sm90TmaWarpSpecializedAdapterINS1F_15DefaultEpilogueISI_SJ_SJ_NS1E_6thread17LinearCombinationISI_Li1EffLNS1J_9ScaleType4KindE0ELNS_15FloatRoundStyleE2ESI_EENS1_15EpilogueDefaultEEEEEvvEEEEvNT_6ParamsE,@function
        .size           _ZN7cutlass13device_kernelINS_4gemm6kernel13GemmUniversalIN4cute5tupleIJiiiiEEENS1_10collective13CollectiveMmaINS1_37MainloopSm90TmaGmmaWarpSpecializedFP8ILi14ENS5_IJNS4_1CILi1EEESB_SB_EEENS1_35KernelTmaWarpSpecializedCooperativeEEENS5_IJNSA_ILi128EEESF_NSA_ILi64EEEEEENS_12float_e5m2_tENS5_IJlSB_lEEESI_SJ_NS4_8TiledMMAINS4_8MMA_AtomIJNS4_4SM904GMMA31MMA_64x128x32_F32E5M2E5M2_SS_TNILNSN_7ScaleInE1ELSP_1EEEEEENS4_6LayoutINS5_IJNSA_ILi2EEESB_SB_EEENS5_IJSB_NSA_ILi0EEESV_EEEEENS5_IJNS4_10UnderscoreESY_SY_EEEEENS4_13SM90_TMA_LOADENS4_14ComposedLayoutINS4_7SwizzleILi2ELi4ELi3EEENS4_18smem_ptr_flag_bitsILi8EEENSS_INS5_IJNSA_ILi8EEESG_EEENS5_IJSG_SB_EEEEEEEvNS4_8identityES11_S1B_vS1C_EENS_8epilogue10collective6detail29Sm90TmaWarpSpecializedAdapterINS1F_15DefaultEpilogueISI_SJ_SJ_NS1E_6thread17LinearCombinationISI_Li1EffLNS1J_9ScaleType4KindE0ELNS_15FloatRoundStyleE2ESI_EENS1_15EpilogueDefaultEEEEEvvEEEEvNT_6ParamsE,(.L_x_222 - _ZN7cutlass13device_kernelINS_4gemm6kernel13GemmUniversalIN4cute5tupleIJiiiiEEENS1_10collective13CollectiveMmaINS1_37MainloopSm90TmaGmmaWarpSpecializedFP8ILi14ENS5_IJNS4_1CILi1EEESB_SB_EEENS1_35KernelTmaWarpSpecializedCooperativeEEENS5_IJNSA_ILi128EEESF_NSA_ILi64EEEEEENS_12float_e5m2_tENS5_IJlSB_lEEESI_SJ_NS4_8TiledMMAINS4_8MMA_AtomIJNS4_4SM904GMMA31MMA_64x128x32_F32E5M2E5M2_SS_TNILNSN_7ScaleInE1ELSP_1EEEEEENS4_6LayoutINS5_IJNSA_ILi2EEESB_SB_EEENS5_IJSB_NSA_ILi0EEESV_EEEEENS5_IJNS4_10UnderscoreESY_SY_EEEEENS4_13SM90_TMA_LOADENS4_14ComposedLayoutINS4_7SwizzleILi2ELi4ELi3EEENS4_18smem_ptr_flag_bitsILi8EEENSS_INS5_IJNSA_ILi8EEESG_EEENS5_IJSG_SB_EEEEEEEvNS4_8identityES11_S1B_vS1C_EENS_8epilogue10collective6detail29Sm90TmaWarpSpecializedAdapterINS1F_15DefaultEpilogueISI_SJ_SJ_NS1E_6thread17LinearCombinationISI_Li1EffLNS1J_9ScaleType4KindE0ELNS_15FloatRoundStyleE2ESI_EENS1_15EpilogueDefaultEEEEEvvEEEEvNT_6ParamsE)
        .other          _ZN7cutlass13device_kernelINS_4gemm6kernel13GemmUniversalIN4cute5tupleIJiiiiEEENS1_10collective13CollectiveMmaINS1_37MainloopSm90TmaGmmaWarpSpecializedFP8ILi14ENS5_IJNS4_1CILi1EEESB_SB_EEENS1_35KernelTmaWarpSpecializedCooperativeEEENS5_IJNSA_ILi128EEESF_NSA_ILi64EEEEEENS_12float_e5m2_tENS5_IJlSB_lEEESI_SJ_NS4_8TiledMMAINS4_8MMA_AtomIJNS4_4SM904GMMA31MMA_64x128x32_F32E5M2E5M2_SS_TNILNSN_7ScaleInE1ELSP_1EEEEEENS4_6LayoutINS5_IJNSA_ILi2EEESB_SB_EEENS5_IJSB_NSA_ILi0EEESV_EEEEENS5_IJNS4_10UnderscoreESY_SY_EEEEENS4_13SM90_TMA_LOADENS4_14ComposedLayoutINS4_7SwizzleILi2ELi4ELi3EEENS4_18smem_ptr_flag_bitsILi8EEENSS_INS5_IJNSA_ILi8EEESG_EEENS5_IJSG_SB_EEEEEEEvNS4_8identityES11_S1B_vS1C_EENS_8epilogue10collective6detail29Sm90TmaWarpSpecializedAdapterINS1F_15DefaultEpilogueISI_SJ_SJ_NS1E_6thread17LinearCombinationISI_Li1EffLNS1J_9ScaleType4KindE0ELNS_15FloatRoundStyleE2ESI_EENS1_15EpilogueDefaultEEEEEvvEEEEvNT_6ParamsE,@"STO_CUDA_ENTRY STV_DEFAULT"
_ZN7cutlass13device_kernelINS_4gemm6kernel13GemmUniversalIN4cute5tupleIJiiiiEEENS1_10collective13CollectiveMmaINS1_37MainloopSm90TmaGmmaWarpSpecializedFP8ILi14ENS5_IJNS4_1CILi1EEESB_SB_EEENS1_35KernelTmaWarpSpecializedCooperativeEEENS5_IJNSA_ILi128EEESF_NSA_ILi64EEEEEENS_12float_e5m2_tENS5_IJlSB_lEEESI_SJ_NS4_8TiledMMAINS4_8MMA_AtomIJNS4_4SM904GMMA31MMA_64x128x32_F32E5M2E5M2_SS_TNILNSN_7ScaleInE1ELSP_1EEEEEENS4_6LayoutINS5_IJNSA_ILi2EEESB_SB_EEENS5_IJSB_NSA_ILi0EEESV_EEEEENS5_IJNS4_10UnderscoreESY_SY_EEEEENS4_13SM90_TMA_LOADENS4_14ComposedLayoutINS4_7SwizzleILi2ELi4ELi3EEENS4_18smem_ptr_flag_bitsILi8EEENSS_INS5_IJNSA_ILi8EEESG_EEENS5_IJSG_SB_EEEEEEEvNS4_8identityES11_S1B_vS1C_EENS_8epilogue10collective6detail29Sm90TmaWarpSpecializedAdapterINS1F_15DefaultEpilogueISI_SJ_SJ_NS1E_6thread17LinearCombinationISI_Li1EffLNS1J_9ScaleType4KindE0ELNS_15FloatRoundStyleE2ESI_EENS1_15EpilogueDefaultEEEEEvvEEEEvNT_6ParamsE:
[----:B------:R-:W-:Y:S01]  /*0000*/  LDC R1, c[0x0][0x28] ;  /* 0x00000a00ff017b82 */ /* 0x000fe20000000800 */
[----:B------:R-:W0:Y:S01]  /*0010*/  S2R R0, SR_TID.X ;  /* 0x0000000000007919 */ /* 0x000e220000002100 */
[----:B------:R-:W-:Y:S01]  /*0020*/  ELECT P0, URZ, PT ;  /* 0x00000000003f782f */ /* 0x000fe20003800000 */
[----:B------:R-:W-:Y:S01]  /*0030*/  BSSY B0, `(.L_x_0) ;  /* 0x000000f000007945 */ /* 0x000fe20003800000 */
[--C-:B0-----:R-:W-:Y:S02]  /*0040*/  SHF.R.U32.HI R2, RZ, 0x5, R0.reuse ;  /* 0x00000005ff027819 */ /* 0x101fe40000011600 */
[----:B------:R-:W-:-:S03]  /*0050*/  SHF.R.U32.HI R3, RZ, 0x7, R0 ;  /* 0x00000007ff037819 */ /* 0x000fc60000011600 */
[----:B------:R-:W0:Y:S04]  /*0060*/  SHFL.IDX PT, R5, R2, RZ, 0x1f ;  /* 0x00001fff02057589 */ /* 0x000e2800000e0000 */
[----:B------:R1:W2:Y:S01]  /*0070*/  SHFL.IDX PT, R6, R3, RZ, 0x1f ;  /* 0x00001fff03067589 */ /* 0x0002a200000e0000 */
[----:B0-----:R-:W-:-:S13]  /*0080*/  ISETP.NE.OR P0, PT, R5, RZ, !P0 ;  /* 0x000000ff0500720c */ /* 0x001fda0004705670 */
[----:B-12---:R-:W-:Y:S05]  /*0090*/  @P0 BRA `(.L_x_1) ;  /* 0x0000000000200947 */ /* 0x006fea0003800000 */
[----:B------:R-:W-:Y:S02]  /*00a0*/  ULDC.64 UR4, c[0x0][0x198] ;  /* 0x0000660000047ab9 */ /* 0x000fe40000000a00 */
[----:B------:R-:W-:Y:S02]  /*00b0*/  UIADD3 UR6, UP0, UR4, 0xf0, URZ ;  /* 0x000000f004067890 */ /* 0x000fe4000ff1e03f */
[----:B------:R-:W-:Y:S02]  /*00c0*/  UIADD3 UR4, UP1, UR4, 0x1f0, URZ ;  /* 0x000001f004047890 */ /* 0x000fe4000ff3e03f */
[----:B------:R-:W-:Y:S02]  /*00d0*/  UIADD3.X UR7, URZ, UR5, URZ, UP0, !UPT ;  /* 0x000000053f077290 */ /* 0x000fe400087fe43f */
[----:B------:R-:W-:-:S07]  /*00e0*/  UIADD3.X UR5, URZ, UR5, URZ, UP1, !UPT ;  /* 0x000000053f057290 */ /* 0x000fce0008ffe43f */
[----:B------:R0:W-:Y:S02]  /*00f0*/  UTMACCTL.PF [UR6] ;  /* 0x00000000060079b9 */ /* 0x0001e40008040000 */
[----:B------:R0:W-:Y:S02]  /*0100*/  UTMACCTL.PF [UR4] ;  /* 0x00000000040079b9 */ /* 0x0001e40008040000 */
[----:B0-----:R-:W-:Y:S01]  /*0110*/  NOP ;  /* 0x0000000000007918 */ /* 0x001fe20000000000 */
.L_x_1:
[----:B------:R-:W-:Y:S05]  /*0120*/  BSYNC B0 ;  /* 0x0000000000007941 */ /* 0x000fea0003800000 */
.L_x_0:
[----:B------:R-:W0:Y:S02]  /*0130*/  SHFL.IDX PT, R3, R2, RZ, 0x1f ;  /* 0x00001fff02037589 */ /* 0x000e2400000e0000 */
[----:B0-----:R-:W-:-:S13]  /*0140*/  ISETP.NE.AND P0, PT, R3, RZ, PT ;  /* 0x000000ff0300720c */ /* 0x001fda0003f05270 */
[----:B------:R-:W-:Y:S05]  /*0150*/  @P0 BRA `(.L_x_2) ;  /* 0x0000000000b40947 */ /* 0x000fea0003800000 */
[----:B------:R-:W-:Y:S01]  /*0160*/  ELECT P0, URZ, PT ;  /* 0x00000000003f782f */ /* 0x000fe20003800000 */
[----:B------:R-:W-:-:S12]  /*0170*/  BSSY B0, `(.L_x_2) ;  /* 0x000002b000007945 */ /* 0x000fd80003800000 */
[----:B------:R-:W-:Y:S05]  /*0180*/  @!P0 BRA `(.L_x_3) ;  /* 0x0000000000a48947 */ /* 0x000fea0003800000 */
[----:B------:R-:W0:Y:S01]  /*0190*/  S2UR UR8, SR_CgaCtaId ;  /* 0x00000000000879c3 */ /* 0x000e220000008800 */
[----:B------:R-:W-:Y:S01]  /*01a0*/  UMOV UR4, 0x400 ;  /* 0x0000040000047882 */ /* 0x000fe20000000000 */
[----:B------:R-:W-:Y:S01]  /*01b0*/  UMOV UR5, 0x1 ;  /* 0x0000000100057882 */ /* 0x000fe20000000000 */
[----:B------:R-:W-:Y:S02]  /*01c0*/  UMOV UR6, 0x100 ;  /* 0x0000010000067882 */ /* 0x000fe40000000000 */
[----:B------:R-:W-:-:S04]  /*01d0*/  UIADD3 UR6, -UR6, 0x100000, URZ ;  /* 0x0010000006067890 */ /* 0x000fc8000fffe13f */
[----:B------:R-:W-:Y:S02]  /*01e0*/  USHF.L.U32 UR7, UR6, 0xb, URZ ;  /* 0x0000000b06077899 */ /* 0x000fe4000800063f */
[----:B------:R-:W-:Y:S02]  /*01f0*/  USHF.L.U32 UR6, UR6, 0x1, URZ ;  /* 0x0000000106067899 */ /* 0x000fe4000800063f */
[----:B0-----:R-:W-:Y:S02]  /*0200*/  ULEA UR8, UR8, UR4, 0x18 ;  /* 0x0000000408087291 */ /* 0x001fe4000f8ec03f */
[----:B------:R-:W-:-:S04]  /*0210*/  UIADD3 UR4, -UR5, 0x100000, URZ ;  /* 0x0010000005047890 */ /* 0x000fc8000fffe13f */
[----:B------:R-:W-:Y:S02]  /*0220*/  USHF.L.U32 UR5, UR4, 0xb, URZ ;  /* 0x0000000b04057899 */ /* 0x000fe4000800063f */
[----:B------:R-:W-:Y:S01]  /*0230*/  USHF.L.U32 UR4, UR4, 0x1, URZ ;  /* 0x0000000104047899 */ /* 0x000fe2000800063f */
[----:B------:R-:W0:Y:S11]  /*0240*/  FENCE.VIEW.ASYNC.S ;  /* 0x00000000000073c6 */ /* 0x000e360000000000 */
[----:B0-----:R0:W1:Y:S01]  /*0250*/  SYNCS.EXCH.64 URZ, [UR8], UR4 ;  /* 0x00000004083f75b2 */ /* 0x0010620008000100 */
[----:B------:R0:W2:Y:S01]  /*0260*/  SYNCS.EXCH.64 URZ, [UR8+0x70], UR6 ;  /* 0x00007006083f75b2 */ /* 0x0000a20008000100 */
[----:B------:R0:W3:Y:S01]  /*0270*/  SYNCS.EXCH.64 URZ, [UR8+0x8], UR4 ;  /* 0x00000804083f75b2 */ /* 0x0000e20008000100 */
[----:B------:R0:W4:Y:S01]  /*0280*/  SYNCS.EXCH.64 URZ, [UR8+0x78], UR6 ;  /* 0x00007806083f75b2 */ /* 0x0001220008000100 */
[----:B------:R0:W0:Y:S01]  /*0290*/  SYNCS.EXCH.64 URZ, [UR8+0x10], UR4 ;  /* 0x00001004083f75b2 */ /* 0x0000220008000100 */
        /* <DEDUP_REMOVED lines=23> */
[----:B-1234-:R-:W-:Y:S01]  /*0410*/  NOP ;  /* 0x0000000000007918 */ /* 0x01efe20000000000 */
.L_x_3:
[----:B0-----:R-:W-:Y:S05]  /*0420*/  BSYNC B0 ;  /* 0x0000000000007941 */ /* 0x001fea0003800000 */
.L_x_2:
[----:B------:R-:W0:Y:S01]  /*0430*/  SHFL.IDX PT, R2, R2, RZ, 0x1f ;  /* 0x00001fff02027589 */ /* 0x000e2200000e0000 */
[----:B------:R-:W1:Y:S01]  /*0440*/  LDC R3, c[0x0][0x65c] ;  /* 0x00019700ff037b82 */ /* 0x000e620000000800 */
[----:B------:R-:W-:Y:S02]  /*0450*/  ELECT P0, URZ, PT ;  /* 0x00000000003f782f */ /* 0x000fe40003800000 */
[----:B------:R-:W-:Y:S01]  /*0460*/  SHF.R.S32.HI R4, RZ, 0x1f, R5 ;  /* 0x0000001fff047819 */ /* 0x000fe20000011405 */
[----:B------:R-:W2:Y:S01]  /*0470*/  S2R R10, SR_CTAID.Y ;  /* 0x00000000000a7919 */ /* 0x000ea20000002600 */
[----:B------:R-:W-:Y:S01]  /*0480*/  UMOV UR4, 0x20 ;  /* 0x0000002000047882 */ /* 0x000fe20000000000 */
[C---:B------:R-:W-:Y:S01]  /*0490*/  ISETP.NE.AND P3, PT, R6.reuse, RZ, PT ;  /* 0x000000ff0600720c */ /* 0x040fe20003f65270 */
[----:B------:R-:W-:Y:S01]  /*04a0*/  VIADD R11, R6, 0xffffffff ;  /* 0xffffffff060b7836 */ /* 0x000fe20000000000 */
[----:B------:R-:W3:Y:S01]  /*04b0*/  S2R R8, SR_CTAID.X ;  /* 0x0000000000087919 */ /* 0x000ee20000002500 */
[----:B------:R-:W-:Y:S01]  /*04c0*/  LEA.HI R4, R4, R5, RZ, 0x2 ;  /* 0x0000000504047211 */ /* 0x000fe200078f10ff */
[----:B------:R-:W-:Y:S01]  /*04d0*/  NOP ;  /* 0x0000000000007918 */ /* 0x000fe20000000000 */
[----:B------:R-:W-:Y:S01]  /*04e0*/  NOP ;  /* 0x0000000000007918 */ /* 0x000fe20000000000 */
[----:B------:R-:W-:-:S02]  /*04f0*/  ISETP.GE.U32.AND P1, PT, R11, 0x2, PT ;  /* 0x000000020b00780c */ /* 0x000fc40003f26070 */
[----:B------:R-:W-:-:S05]  /*0500*/  LOP3.LUT R4, R4, 0xfffffffc, RZ, 0xc0, !PT ;  /* 0xfffffffc04047812 */ /* 0x000fca00078ec0ff */
[----:B------:R-:W-:Y:S01]  /*0510*/  IMAD.IADD R5, R5, 0x1, -R4 ;  /* 0x0000000105057824 */ /* 0x000fe200078e0a04 */
[----:B0-----:R-:W-:Y:S02]  /*0520*/  ISETP.NE.OR P0, PT, R2, RZ, !P0 ;  /* 0x000000ff0200720c */ /* 0x001fe40004705670 */
[----:B-1----:R-:W-:-:S11]  /*0530*/  ISETP.NE.AND P2, PT, R3, 0x1, PT ;  /* 0x000000010300780c */ /* 0x002fd60003f45270 */
[----:B------:R-:W-:Y:S01]  /*0540*/  VOTEU.ALL UP0, P0 ;  /* 0x00000000003f7886 */ /* 0x000fe20000000000 */
[----:B------:R-:W-:Y:S01]  /*0550*/  VOTEU.ALL UP1, P0 ;  /* 0x00000000003f7886 */ /* 0x000fe20000020000 */
[----:B------:R-:W3:Y:S01]  /*0560*/  @P2 LDC R9, c[0x0][0x10] ;  /* 0x00000400ff092b82 */ /* 0x000ee20000000800 */
[----:B--2---:R-:W-:Y:S02]  /*0570*/  @P2 IMAD.MOV.U32 R2, RZ, RZ, R10 ;  /* 0x000000ffff022224 */ /* 0x004fe400078e000a */
[----:B------:R-:W-:Y:S01]  /*0580*/  @!UP0 UMOV UR6, 0x400 ;  /* 0x0000040000068882 */ /* 0x000fe20000000000 */
[----:B------:R-:W-:-:S04]  /*0590*/  @!UP0 UIADD3 UR4, -UR4, 0x100000, URZ ;  /* 0x0010000004048890 */ /* 0x000fc8000fffe13f */
[----:B------:R-:W-:Y:S02]  /*05a0*/  @!UP0 USHF.L.U32 UR5, UR4, 0xb, URZ ;  /* 0x0000000b04058899 */ /* 0x000fe4000800063f */
[----:B------:R-:W-:Y:S01]  /*05b0*/  @!UP0 USHF.L.U32 UR4, UR4, 0x1, URZ ;  /* 0x0000000104048899 */ /* 0x000fe2000800063f */
[----:B------:R-:W-:Y:S02]  /*05c0*/  @P2 IMAD.MOV.U32 R3, RZ, RZ, RZ ;  /* 0x000000ffff032224 */ /* 0x000fe400078e00ff */
[----:B------:R-:W-:Y:S01]  /*05d0*/  @P2 IMAD.MOV.U32 R13, RZ, RZ, RZ ;  /* 0x000000ffff0d2224 */ /* 0x000fe200078e00ff */
[----:B------:R-:W0:Y:S08]  /*05e0*/  @!UP0 S2UR UR7, SR_CgaCtaId ;  /* 0x00000000000789c3 */ /* 0x000e300000008800 */
[----:B------:R-:W1:Y:S01]  /*05f0*/  @!P2 LDC R7, c[0x0][0xc] ;  /* 0x00000300ff07ab82 */ /* 0x000e620000000800 */
[----:B---3--:R-:W-:-:S04]  /*0600*/  @P2 IMAD.WIDE.U32 R2, R8, R9, R2 ;  /* 0x0000000908022225 */ /* 0x008fc800078e0002 */
[----:B------:R-:W-:Y:S02]  /*0610*/  IMAD.MOV.U32 R9, RZ, RZ, RZ ;  /* 0x000000ffff097224 */ /* 0x000fe400078e00ff */
[----:B------:R-:W-:Y:S01]  /*0620*/  @P2 IMAD.IADD R3, R3, 0x1, R13 ;  /* 0x0000000103032824 */ /* 0x000fe200078e020d */
[----:B0-----:R-:W-:Y:S01]  /*0630*/  @!UP0 ULEA UR6, UR7, UR6, 0x18 ;  /* 0x0000000607068291 */ /* 0x001fe2000f8ec03f */
[----:B------:R-:W-:Y:S01]  /*0640*/  VOTEU.ALL UP0, P0 ;  /* 0x00000000003f7886 */ /* 0x000fe20000000000 */
[----:B------:R-:W-:-:S04]  /*0650*/  ISETP.NE.AND P0, PT, R5, 0x3, PT ;  /* 0x000000030500780c */ /* 0x000fc80003f05270 */
[----:B------:R-:W-:-:S04]  /*0660*/  ISETP.EQ.OR P0, PT, R5, RZ, !P0 ;  /* 0x000000ff0500720c */ /* 0x000fc80004702670 */
[----:B------:R-:W-:Y:S01]  /*0670*/  ISETP.EQ.AND P0, PT, R6, RZ, P0 ;  /* 0x000000ff0600720c */ /* 0x000fe20000702270 */
[----:B------:R-:W0:Y:S02]  /*0680*/  FENCE.VIEW.ASYNC.S ;  /* 0x00000000000073c6 */ /* 0x000e240000000000 */
[----:B0-----:R0:W2:Y:S01]  /*0690*/  @!UP0 SYNCS.EXCH.64 URZ, [UR6+0xf0], UR4 ;  /* 0x0000f004063f85b2 */ /* 0x0010a20008000100 */
[----:B-1----:R-:W-:Y:S01]  /*06a0*/  @!P2 IMAD.WIDE.U32 R6, R7, R10, R8 ;  /* 0x0000000a0706a225 */ /* 0x002fe200078e0008 */
[----:B------:R-:W-:-:S03]  /*06b0*/  SEL R4, RZ, 0x1, !P0 ;  /* 0x00000001ff047807 */ /* 0x000fc60004000000 */
[----:B------:R-:W-:Y:S02]  /*06c0*/  @!P2 IMAD.MOV.U32 R2, RZ, RZ, R6 ;  /* 0x000000ffff02a224 */ /* 0x000fe400078e0006 */
[----:B------:R-:W-:Y:S01]  /*06d0*/  @!P2 IMAD.MOV.U32 R3, RZ, RZ, R7 ;  /* 0x000000ffff03a224 */ /* 0x000fe200078e0007 */
[----:B------:R-:W-:Y:S01]  /*06e0*/  SEL R4, R4, 0x2, P1 ;  /* 0x0000000204047807 */ /* 0x000fe20000800000 */
[----:B------:R0:W2:Y:S01]  /*06f0*/  @!UP1 SYNCS.EXCH.64 URZ, [UR6+0xf8], UR4 ;  /* 0x0000f804063f95b2 */ /* 0x0000a20008000100 */
[----:B------:R-:W-:Y:S01]  /*0700*/  NOP ;  /* 0x0000000000007918 */ /* 0x000fe20000000000 */
[----:B--2---:R-:W-:Y:S06]  /*0710*/  BAR.SYNC.DEFER_BLOCKING 0x0 ;  /* 0x0000000000007b1d */ /* 0x004fec0000010000 */
[----:B------:R-:W-:Y:S05]  /*0720*/  @!P3 BRA `(.L_x_4) ;  /* 0x000000740064b947 */ /* 0x000fea0003800000 */
[----:B------:R-:W-:-:S13]  /*0730*/  ISETP.GT.U32.AND P0, PT, R11, 0x1, PT ;  /* 0x000000010b00780c */ /* 0x000fda0003f04070 */
[----:B0-----:R-:W-:Y:S05]  /*0740*/  @P0 EXIT ;  /* 0x000000000000094d */ /* 0x001fea0003800000 */
[----:B------:R-:W-:Y:S01]  /*0750*/  ULDC.64 UR4, c[0x0][0x650] ;  /* 0x0001940000047ab9 */ /* 0x000fe20000000a00 */
[----:B------:R-:W-:Y:S01]  /*0760*/  PRMT R12, RZ, 0x7610, R12 ;  /* 0x00007610ff0c7816 */ /* 0x000fe2000000000c */
[----:B------:R-:W-:Y:S01]  /*0770*/  IMAD.MOV.U32 R6, RZ, RZ, -0x1 ;  /* 0xffffffffff067424 */ /* 0x000fe200078e00ff */
[----:B------:R-:W-:Y:S01]  /*0780*/  ISETP.GE.U32.AND P0, PT, R2, UR4, PT ;  /* 0x0000000402007c0c */ /* 0x000fe2000bf06070 */
[----:B------:R-:W-:Y:S02]  /*0790*/  IMAD.MOV.U32 R7, RZ, RZ, -0x1 ;  /* 0xffffffffff077424 */ /* 0x000fe400078e00ff */
[----:B------:R-:W-:Y:S01]  /*07a0*/  IMAD.MOV.U32 R5, RZ, RZ, -0x1 ;  /* 0xffffffffff057424 */ /* 0x000fe200078e00ff */
[----:B------:R-:W-:-:S13]  /*07b0*/  ISETP.GE.U32.AND.EX P0, PT, R3, UR5, PT, P0 ;  /* 0x0000000503007c0c */ /* 0x000fda000bf06100 */
[----:B------:R-:W-:Y:S05]  /*07c0*/  @P0 BRA `(.L_x_5) ;  /* 0x00000004005c0947 */ /* 0x000fea0003800000 */
[----:B------:R-:W0:Y:S01]  /*07d0*/  LDC.64 R16, c[0x0][0x628] ;  /* 0x00018a00ff107b82 */ /* 0x000e220000000a00 */
[----:B------:R-:W-:Y:S02]  /*07e0*/  IMAD.MOV.U32 R6, RZ, RZ, R2 ;  /* 0x000000ffff067224 */ /* 0x000fe400078e0002 */
[----:B------:R-:W-:-:S05]  /*07f0*/  IMAD.MOV.U32 R7, RZ, RZ, R3 ;  /* 0x000000ffff077224 */ /* 0x000fca00078e0003 */
[----:B------:R-:W1:Y:S08]  /*0800*/  LDC R18, c[0x0][0x630] ;  /* 0x00018c00ff127b82 */ /* 0x000e700000000800 */
[----:B------:R-:W2:Y:S01]  /*0810*/  LDC.64 R20, c[0x0][0x620] ;  /* 0x00018800ff147b82 */ /* 0x000ea20000000a00 */
[----:B0-----:R-:W-:-:S04]  /*0820*/  ISETP.NE.U32.AND P0, PT, R16, RZ, PT ;  /* 0x000000ff1000720c */ /* 0x001fc80003f05070 */
[----:B------:R-:W-:-:S13]  /*0830*/  ISETP.NE.AND.EX P0, PT, R17, RZ, PT, P0 ;  /* 0x000000ff1100720c */ /* 0x000fda0003f05300 */
[----:B-12---:R-:W-:Y:S05]  /*0840*/  @!P0 BRA `(.L_x_6) ;  /* 0x0000000000288947 */ /* 0x006fea0003800000 */
[----:B------:R-:W0:Y:S02]  /*0850*/  LDC R5, c[0x0][0x634] ;  /* 0x00018d00ff057b82 */ /* 0x000e240000000800 */
[----:B0-----:R-:W-:-:S05]  /*0860*/  IADD3 R5, P0, R2, R5, RZ ;  /* 0x0000000502057210 */ /* 0x001fca0007f1e0ff */
[----:B------:R-:W-:-:S04]  /*0870*/  IMAD.X R11, RZ, RZ, R3, P0 ;  /* 0x000000ffff0b7224 */ /* 0x000fc800000e0603 */
[----:B------:R-:W-:-:S04]  /*0880*/  IMAD.WIDE.U32 R6, R11, R16, RZ ;  /* 0x000000100b067225 */ /* 0x000fc800078e00ff */
[----:B------:R-:W-:-:S04]  /*0890*/  IMAD.WIDE.U32 R12, P0, R5, R17, R6 ;  /* 0x00000011050c7225 */ /* 0x000fc80007800006 */
[----:B------:R-:W-:-:S04]  /*08a0*/  IMAD.WIDE.U32 R6, R5, R16, RZ ;  /* 0x0000001005067225 */ /* 0x000fc800078e00ff */
[----:B------:R-:W-:Y:S01]  /*08b0*/  IMAD.X R15, RZ, RZ, RZ, P0 ;  /* 0x000000ffff0f7224 */ /* 0x000fe200000e06ff */
[----:B------:R-:W-:Y:S01]  /*08c0*/  IADD3 RZ, P0, R7, R12, RZ ;  /* 0x0000000c07ff7210 */ /* 0x000fe20007f1e0ff */
[----:B------:R-:W-:-:S04]  /*08d0*/  IMAD.MOV.U32 R14, RZ, RZ, R13 ;  /* 0x000000ffff0e7224 */ /* 0x000fc800078e000d */
[----:B------:R-:W-:-:S08]  /*08e0*/  IMAD.WIDE.U32.X R6, R11, R17, R14, P0 ;  /* 0x000000110b067225 */ /* 0x000fd000000e040e */
.L_x_6:
[--C-:B------:R-:W-:Y:S01]  /*08f0*/  SHF.R.U64 R26, R6, R18, R7.reuse ;  /* 0x00000012061a7219 */ /* 0x100fe20000001207 */
[----:B------:R-:W0:Y:S01]  /*0900*/  LDC.64 R22, c[0x0][0x640] ;  /* 0x00019000ff167b82 */ /* 0x000e220000000a00 */
[----:B------:R-:W-:Y:S01]  /*0910*/  I2FP.F32.U32 R5, R8 ;  /* 0x0000000800057245 */ /* 0x000fe20000201000 */
[----:B------:R-:W-:Y:S01]  /*0920*/  ULDC UR4, c[0x0][0x150] ;  /* 0x0000540000047ab9 */ /* 0x000fe20000000800 */
[----:B------:R-:W-:Y:S02]  /*0930*/  SHF.R.U32.HI R6, RZ, R18, R7 ;  /* 0x00000012ff067219 */ /* 0x000fe40000011607 */
[----:B------:R-:W-:Y:S01]  /*0940*/  IADD3 R11, P0, RZ, -R26, RZ ;  /* 0x8000001aff0b7210 */ /* 0x000fe20007f1e0ff */
[----:B------:R-:W-:Y:S01]  /*0950*/  FMUL R5, R5, UR4 ;  /* 0x0000000405057c20 */ /* 0x000fe20008400000 */
[----:B------:R-:W-:Y:S01]  /*0960*/  ULDC UR4, c[0x0][0x154] ;  /* 0x0000550000047ab9 */ /* 0x000fe20000000800 */
[----:B------:R-:W1:Y:S02]  /*0970*/  LDC R14, c[0x0][0x618] ;  /* 0x00018600ff0e7b82 */ /* 0x000e640000000800 */
[----:B------:R-:W-:-:S02]  /*0980*/  IMAD.X R13, RZ, RZ, ~R6, P0 ;  /* 0x000000ffff0d7224 */ /* 0x000fc400000e0e06 */
[----:B------:R-:W2:Y:S01]  /*0990*/  F2I.U32.TRUNC.NTZ R5, R5 ;  /* 0x0000000500057305 */ /* 0x000ea2000020f000 */
[----:B------:R-:W-:-:S03]  /*09a0*/  IMAD.WIDE.U32 R6, R11, R20, R2 ;  /* 0x000000140b067225 */ /* 0x000fc600078e0002 */
[----:B------:R-:W3:Y:S01]  /*09b0*/  LDC R9, c[0x0][0x144] ;  /* 0x00005100ff097b82 */ /* 0x000ee20000000800 */
[----:B------:R-:W-:-:S04]  /*09c0*/  IMAD R12, R13, R20, RZ ;  /* 0x000000140d0c7224 */ /* 0x000fc800078e02ff */
[----:B------:R-:W-:Y:S02]  /*09d0*/  IMAD R11, R11, R21, R12 ;  /* 0x000000150b0b7224 */ /* 0x000fe400078e020c */
[----:B------:R-:W-:Y:S01]  /*09e0*/  IMAD.MOV.U32 R12, RZ, RZ, 0x1 ;  /* 0x00000001ff0c7424 */ /* 0x000fe200078e00ff */
[----:B------:R-:W4:Y:S01]  /*09f0*/  LDC R18, c[0x0][0x608] ;  /* 0x00018200ff127b82 */ /* 0x000f220000000800 */
[----:B------:R-:W-:Y:S01]  /*0a00*/  IMAD.IADD R11, R7, 0x1, R11 ;  /* 0x00000001070b7824 */ /* 0x000fe200078e020b */
[----:B0-----:R-:W-:Y:S01]  /*0a10*/  ISETP.NE.U32.AND P0, PT, R22, RZ, PT ;  /* 0x000000ff1600720c */ /* 0x001fe20003f05070 */
[----:B--2---:R-:W-:-:S03]  /*0a20*/  IMAD.MOV R7, RZ, RZ, -R5 ;  /* 0x000000ffff077224 */ /* 0x004fc600078e0a05 */
[----:B------:R-:W-:Y:S02]  /*0a30*/  ISETP.NE.AND.EX P0, PT, R23, RZ, PT, P0 ;  /* 0x000000ff1700720c */ /* 0x000fe40003f05300 */
[----:B------:R-:W0:Y:S01]  /*0a40*/  LDC R13, c[0x0][0x658] ;  /* 0x00019600ff0d7b82 */ /* 0x000e220000000800 */
[--C-:B-1----:R-:W-:Y:S02]  /*0a50*/  SHF.R.U64 R16, R6, R14, R11.reuse ;  /* 0x0000000e06107219 */ /* 0x102fe4000000120b */
[----:B------:R-:W-:Y:S02]  /*0a60*/  I2FP.F32.U32 R6, R10 ;  /* 0x0000000a00067245 */ /* 0x000fe40000201000 */
[----:B------:R-:W-:-:S03]  /*0a70*/  SHF.R.U32.HI R11, RZ, R14, R11 ;  /* 0x0000000eff0b7219 */ /* 0x000fc6000001160b */
[----:B------:R-:W1:Y:S01]  /*0a80*/  LDC R17, c[0x0][0x148] ;  /* 0x00005200ff117b82 */ /* 0x000e620000000800 */
[----:B---3--:R-:W-:Y:S02]  /*0a90*/  IMAD R5, R9, R7, R8 ;  /* 0x0000000709057224 */ /* 0x008fe400078e0208 */
[----:B------:R-:W-:Y:S01]  /*0aa0*/  FMUL R7, R6, UR4 ;  /* 0x0000000406077c20 */ /* 0x000fe20008400000 */
[----:B------:R-:W-:-:S03]  /*0ab0*/  IMAD.MOV.U32 R6, RZ, RZ, -0x1 ;  /* 0xffffffffff067424 */ /* 0x000fc600078e00ff */
[----:B------:R2:W3:Y:S01]  /*0ac0*/  F2I.U32.TRUNC.NTZ R15, R7 ;  /* 0x00000007000f7305 */ /* 0x0004e2000020f000 */
[----:B------:R-:W1:Y:S01]  /*0ad0*/  LDC R21, c[0x0][0x600] ;  /* 0x00018000ff157b82 */ /* 0x000e620000000800 */
[-CC-:B----4-:R-:W-:Y:S02]  /*0ae0*/  SHF.R.U64 R27, R16, R18.reuse, R11.reuse ;  /* 0x00000012101b7219 */ /* 0x190fe4000000120b */
[----:B------:R-:W-:-:S05]  /*0af0*/  SHF.R.U32.HI R8, RZ, R18, R11 ;  /* 0x00000012ff087219 */ /* 0x000fca000001160b */
[----:B------:R-:W4:Y:S01]  /*0b00*/  LDC R20, c[0x0][0x648] ;  /* 0x00019200ff147b82 */ /* 0x000f220000000800 */
[-CC-:B0-----:R-:W-:Y:S02]  /*0b10*/  SHF.R.U64 R18, R27, R13.reuse, R8.reuse ;  /* 0x0000000d1b127219 */ /* 0x181fe40000001208 */
[-C--:B------:R-:W-:Y:S02]  /*0b20*/  SHF.L.U32 R6, R6, R13.reuse, RZ ;  /* 0x0000000d06067219 */ /* 0x080fe400000006ff */
[-C--:B------:R-:W-:Y:S02]  /*0b30*/  SHF.R.U32.HI R8, RZ, R13.reuse, R8 ;  /* 0x0000000dff087219 */ /* 0x080fe40000011608 */
[----:B------:R-:W-:Y:S01]  /*0b40*/  LOP3.LUT R14, RZ, R6, RZ, 0x33, !PT ;  /* 0x00000006ff0e7212 */ /* 0x000fe200078e33ff */
[----:B------:R-:W0:Y:S01]  /*0b50*/  LDC R25, c[0x0][0x638] ;  /* 0x00018e00ff197b82 */ /* 0x000e220000000800 */
[----:B------:R-:W-:Y:S01]  /*0b60*/  SHF.L.U32 R11, R12, R13, RZ ;  /* 0x0000000d0c0b7219 */ /* 0x000fe200000006ff */
[----:B------:R-:W-:-:S02]  /*0b70*/  IMAD.MOV.U32 R6, RZ, RZ, R18 ;  /* 0x000000ffff067224 */ /* 0x000fc400078e0012 */
[----:B--2---:R-:W-:-:S04]  /*0b80*/  IMAD.MOV.U32 R7, RZ, RZ, R8 ;  /* 0x000000ffff077224 */ /* 0x004fc800078e0008 */
[----:B------:R-:W2:Y:S01]  /*0b90*/  LDC R24, c[0x0][0x610] ;  /* 0x00018400ff187b82 */ /* 0x000ea20000000800 */
[----:B---3--:R-:W-:Y:S05]  /*0ba0*/  @!P0 BRA `(.L_x_7) ;  /* 0x0000000000288947 */ /* 0x008fea0003800000 */
[----:B------:R-:W3:Y:S02]  /*0bb0*/  LDC R13, c[0x0][0x64c] ;  /* 0x00019300ff0d7b82 */ /* 0x000ee40000000800 */
[----:B---3--:R-:W-:-:S05]  /*0bc0*/  IADD3 R13, P0, R18, R13, RZ ;  /* 0x0000000d120d7210 */ /* 0x008fca0007f1e0ff */
        /* <DEDUP_REMOVED lines=8> */
.L_x_7:
[----:B----4-:R-:W-:Y:S01]  /*0c50*/  SHF.R.U64 R6, R6, R20, R7 ;  /* 0x0000001406067219 */ /* 0x010fe20000001207 */
[----:B-1----:R-:W-:Y:S01]  /*0c60*/  VIADD R7, R21, 0xffffffff ;  /* 0xffffffff15077836 */ /* 0x002fe20000000000 */
[----:B------:R-:W-:Y:S01]  /*0c70*/  LOP3.LUT R14, R27, R14, RZ, 0xc0, !PT ;  /* 0x0000000e1b0e7212 */ /* 0x000fe200078ec0ff */
[----:B------:R-:W-:Y:S02]  /*0c80*/  IMAD.MOV R15, RZ, RZ, -R15 ;  /* 0x000000ffff0f7224 */ /* 0x000fe400078e0a0f */
[----:B------:R-:W-:Y:S01]  /*0c90*/  IMAD.MOV R8, RZ, RZ, -R6 ;  /* 0x000000ffff087224 */ /* 0x000fe200078e0a06 */
[----:B------:R-:W-:Y:S01]  /*0ca0*/  LOP3.LUT R7, R16, R7, RZ, 0xc0, !PT ;  /* 0x0000000710077212 */ /* 0x000fe200078ec0ff */
[----:B------:R-:W-:Y:S02]  /*0cb0*/  IMAD R14, R11, R6, R14 ;  /* 0x000000060b0e7224 */ /* 0x000fe400078e020e */
[----:B------:R-:W-:Y:S02]  /*0cc0*/  @P2 IMAD R5, R17, R15, R10 ;  /* 0x0000000f11052224 */ /* 0x000fe400078e020a */
[----:B0-----:R-:W-:-:S02]  /*0cd0*/  IMAD R6, R8, R25, R18 ;  /* 0x0000001908067224 */ /* 0x001fc400078e0212 */
[----:B--2---:R-:W-:Y:S02]  /*0ce0*/  IMAD R5, R14, R24, R5 ;  /* 0x000000180e057224 */ /* 0x004fe400078e0205 */
[----:B------:R-:W-:Y:S02]  /*0cf0*/  IMAD R6, R6, R21, R7 ;  /* 0x0000001506067224 */ /* 0x000fe400078e0207 */
[----:B------:R-:W-:-:S03]  /*0d00*/  IMAD.MOV.U32 R12, RZ, RZ, 0x1 ;  /* 0x00000001ff0c7424 */ /* 0x000fc600078e00ff */
[----:B------:R-:W-:Y:S02]  /*0d10*/  SEL R7, R6, R5, !P2 ;  /* 0x0000000506077207 */ /* 0x000fe40005000000 */
[----:B------:R-:W-:Y:S01]  /*0d20*/  SEL R6, R5, R6, !P2 ;  /* 0x0000000605067207 */ /* 0x000fe20005000000 */
[----:B------:R-:W-:-:S07]  /*0d30*/  IMAD.MOV.U32 R5, RZ, RZ, R26 ;  /* 0x000000ffff057224 */ /* 0x000fce00078e001a */
.L_x_5:
[----:B------:R-:W-:-:S08]  /*0d40*/  NOP ;  /* 0x0000000000007918 */ /* 0x000fd00000000000 */
[----:B------:R-:W0:Y:S02]  /*0d50*/  USETMAXREG.TRY_ALLOC.CTAPOOL UP0, 0xe8 ;  /* 0x000000e8000079c8 */ /* 0x000e240008000600 */
[----:B0-----:R-:W-:-:S13]  /*0d60*/  PLOP3.LUT P0, PT, PT, PT, UP0, 0x80, 0x0 ;  /* 0x000000000000781c */ /* 0x001fda0003f0f008 */
[----:B------:R-:W-:Y:S05]  /*0d70*/  @!P0 BRA `(.L_x_5) ;  /* 0xfffffffc00f08947 */ /* 0x000fea000383ffff */
[----:B------:R-:W-:Y:S01]  /*0d80*/  ULDC.64 UR4, c[0x0][0x598] ;  /* 0x0001660000047ab9 */ /* 0x000fe20000000a00 */
[----:B------:R-:W-:Y:S01]  /*0d90*/  ULDC.64 UR16, c[0x0][0x208] ;  /* 0x0000820000107ab9 */ /* 0x000fe20000000a00 */
[----:B------:R-:W-:-:S04]  /*0da0*/  ISETP.NE.U32.AND P0, PT, RZ, UR4, PT ;  /* 0x00000004ff007c0c */ /* 0x000fc8000bf05070 */
[----:B------:R-:W-:-:S13]  /*0db0*/  ISETP.NE.AND.EX P0, PT, RZ, UR5, PT, P0 ;  /* 0x00000005ff007c0c */ /* 0x000fda000bf05300 */
[----:B------:R-:W-:Y:S05]  /*0dc0*/  @!P0 BRA `(.L_x_8) ;  /* 0x00000000001c8947 */ /* 0x000fea0003800000 */
[----:B------:R-:W0:Y:S02]  /*0dd0*/  LDC.64 R8, c[0x0][0x598] ;  /* 0x00016600ff087b82 */ /* 0x000e240000000a00 */
[----:B0-----:R-:W2:Y:S02]  /*0de0*/  LDG.E.64 R8, desc[UR16][R8.64] ;  /* 0x0000001008087981 */ /* 0x001ea4000c1e1b00 */
[----:B--2---:R-:W-:-:S04]  /*0df0*/  ISETP.NE.U32.AND P0, PT, R8, RZ, PT ;  /* 0x000000ff0800720c */ /* 0x004fc80003f05070 */
[----:B------:R-:W-:-:S13]  /*0e00*/  ISETP.NE.AND.EX P0, PT, R9, RZ, PT, P0 ;  /* 0x000000ff0900720c */ /* 0x000fda0003f05300 */
[----:B------:R-:W-:Y:S05]  /*0e10*/  @!P0 BRA `(.L_x_8) ;  /* 0x0000000000088947 */ /* 0x000fea0003800000 */
[----:B------:R0:W5:Y:S01]  /*0e20*/  LD.E R8, desc[UR16][R8.64] ;  /* 0x0000001008087980 */ /* 0x000162000c101900 */
[----:B------:R-:W-:Y:S05]  /*0e30*/  BRA `(.L_x_9) ;  /* 0x0000000000207947 */ /* 0x000fea0003800000 */
.L_x_8:
[----:B------:R-:W-:Y:S02]  /*0e40*/  ULDC.64 UR4, c[0x0][0x588] ;  /* 0x0001620000047ab9 */ /* 0x000fe40000000a00 */
[----:B------:R-:W-:-:S04]  /*0e50*/  ISETP.NE.U32.AND P0, PT, RZ, UR4, PT ;  /* 0x00000004ff007c0c */ /* 0x000fc8000bf05070 */
[----:B------:R-:W-:-:S13]  /*0e60*/  ISETP.NE.AND.EX P0, PT, RZ, UR5, PT, P0 ;  /* 0x00000005ff007c0c */ /* 0x000fda000bf05300 */
[----:B------:R-:W-:Y:S05]  /*0e70*/  @!P0 BRA `(.L_x_10) ;  /* 0x00000000000c8947 */ /* 0x000fea0003800000 */
[----:B------:R-:W0:Y:S02]  /*0e80*/  LDC.64 R8, c[0x0][0x588] ;  /* 0x00016200ff087b82 */ /* 0x000e240000000a00 */
[----:B0-----:R1:W5:Y:S01]  /*0e90*/  LDG.E R8, desc[UR16][R8.64] ;  /* 0x0000001008087981 */ /* 0x001362000c1e1900 */
[----:B------:R-:W-:Y:S05]  /*0ea0*/  BRA `(.L_x_9) ;  /* 0x0000000000047947 */ /* 0x000fea0003800000 */
.L_x_10:
[----:B------:R-:W2:Y:S02]  /*0eb0*/  LDC R8, c[0x0][0x580] ;  /* 0x00016000ff087b82 */ /* 0x000ea40000000800 */
.L_x_9:
[----:B------:R-:W-:Y:S02]  /*0ec0*/  ULDC.64 UR4, c[0x0][0x5a0] ;  /* 0x0001680000047ab9 */ /* 0x000fe40000000a00 */
[----:B------:R-:W-:-:S04]  /*0ed0*/  ISETP.NE.U32.AND P0, PT, RZ, UR4, PT ;  /* 0x00000004ff007c0c */ /* 0x000fc8000bf05070 */
[----:B------:R-:W-:-:S13]  /*0ee0*/  ISETP.NE.AND.EX P0, PT, RZ, UR5, PT, P0 ;  /* 0x00000005ff007c0c */ /* 0x000fda000bf05300 */
[----:B------:R-:W-:Y:S05]  /*0ef0*/  @!P0 BRA `(.L_x_11) ;  /* 0x00000000001c8947 */ /* 0x000fea0003800000 */
[----:B------:R-:W3:Y:S02]  /*0f00*/  LDC.64 R10, c[0x0][0x5a0] ;  /* 0x00016800ff0a7b82 */ /* 0x000ee40000000a00 */
[----:B---3--:R-:W3:Y:S02]  /*0f10*/  LDG.E.64 R10, desc[UR16][R10.64] ;  /* 0x000000100a0a7981 */ /* 0x008ee4000c1e1b00 */
[----:B---3--:R-:W-:-:S04]  /*0f20*/  ISETP.NE.U32.AND P0, PT, R10, RZ, PT ;  /* 0x000000ff0a00720c */ /* 0x008fc80003f05070 */
[----:B------:R-:W-:-:S13]  /*0f30*/  ISETP.NE.AND.EX P0, PT, R11, RZ, PT, P0 ;  /* 0x000000ff0b00720c */ /* 0x000fda0003f05300 */
[----:B------:R-:W-:Y:S05]  /*0f40*/  @!P0 BRA `(.L_x_11) ;  /* 0x0000000000088947 */ /* 0x000fea0003800000 */
[----:B01----:R0:W5:Y:S01]  /*0f50*/  LD.E R9, desc[UR16][R10.64] ;  /* 0x000000100a097980 */ /* 0x003162000c101900 */
[----:B------:R-:W-:Y:S05]  /*0f60*/  BRA `(.L_x_12) ;  /* 0x0000000000207947 */ /* 0x000fea0003800000 */
.L_x_11:
[----:B------:R-:W-:Y:S02]  /*0f70*/  ULDC.64 UR4, c[0x0][0x590] ;  /* 0x0001640000047ab9 */ /* 0x000fe40000000a00 */
[----:B------:R-:W-:-:S04]  /*0f80*/  ISETP.NE.U32.AND P0, PT, RZ, UR4, PT ;  /* 0x00000004ff007c0c */ /* 0x000fc8000bf05070 */
[----:B------:R-:W-:-:S13]  /*0f90*/  ISETP.NE.AND.EX P0, PT, RZ, UR5, PT, P0 ;  /* 0x00000005ff007c0c */ /* 0x000fda000bf05300 */
[----:B------:R-:W-:Y:S05]  /*0fa0*/  @!P0 BRA `(.L_x_13) ;  /* 0x00000000000c8947 */ /* 0x000fea0003800000 */
[----:B------:R-:W0:Y:S02]  /*0fb0*/  LDC.64 R10, c[0x0][0x590] ;  /* 0x00016400ff0a7b82 */ /* 0x000e240000000a00 */
[----:B01----:R1:W5:Y:S01]  /*0fc0*/  LDG.E R9, desc[UR16][R10.64] ;  /* 0x000000100a097981 */ /* 0x003362000c1e1900 */
[----:B------:R-:W-:Y:S05]  /*0fd0*/  BRA `(.L_x_12) ;  /* 0x0000000000047947 */ /* 0x000fea0003800000 */
.L_x_13:
[----:B01----:R-:W3:Y:S02]  /*0fe0*/  LDC R9, c[0x0][0x584] ;  /* 0x00016100ff097b82 */ /* 0x003ee40000000800 */
.L_x_12:
[----:B------:R-:W-:-:S13]  /*0ff0*/  LOP3.LUT P0, RZ, R12, 0xff, RZ, 0xc0, !PT ;  /* 0x000000ff0cff7812 */ /* 0x000fda000780c0ff */
[----:B------:R-:W-:Y:S05]  /*1000*/  @!P0 EXIT ;  /* 0x000000000000894d */ /* 0x000fea0003800000 */
[----:B------:R-:W-:Y:S01]  /*1010*/  ULDC UR4, c[0x0][0x28c] ;  /* 0x0000a30000047ab9 */ /* 0x000fe20000000800 */
[----:B------:R-:W-:Y:S01]  /*1020*/  LOP3.LUT R138, R4, 0x1, RZ, 0xfc, !PT ;  /* 0x00000001048a7812 */ /* 0x000fe200078efcff */
[----:B------:R-:W-:-:S04]  /*1030*/  UIADD3 UR4, UR4, 0x3f, URZ ;  /* 0x0000003f04047890 */ /* 0x000fc8000fffe03f */
[----:B------:R-:W-:-:S04]  /*1040*/  USHF.R.S32.HI UR5, URZ, 0x1f, UR4 ;  /* 0x0000001f3f057899 */ /* 0x000fc80008011404 */
[----:B------:R-:W-:-:S03]  /*1050*/  ULEA.HI UR5, UR5, UR4, URZ, 0x6 ;  /* 0x0000000405057291 */ /* 0x000fc6000f8f303f */
[----:B------:R-:W-:Y:S01]  /*1060*/  UMOV UR4, URZ ;  /* 0x0000003f00047c82 */ /* 0x000fe20008000000 */
[----:B------:R-:W-:-:S03]  /*1070*/  USHF.R.S32.HI UR9, URZ, 0x6, UR5 ;  /* 0x000000063f097899 */ /* 0x000fc60008011405 */
[----:B------:R-:W-:-:S09]  /*1080*/  UMOV UR5, URZ ;  /* 0x0000003f00057c82 */ /* 0x000fd20008000000 */
.L_x_166:
[----:B01----:R-:W-:Y:S01]  /*1090*/  LOP3.LUT R10, R0, 0x80, RZ, 0xc0, !PT ;  /* 0x00000080000a7812 */ /* 0x003fe200078ec0ff */
[----:B------:R-:W0:Y:S01]  /*10a0*/  S2UR UR13, SR_CgaCtaId ;  /* 0x00000000000d79c3 */ /* 0x000e220000008800 */
[----:B------:R-:W-:Y:S01]  /*10b0*/  UMOV UR12, 0x400 ;  /* 0x00000400000c7882 */ /* 0x000fe20000000000 */
[----:B------:R-:W-:Y:S01]  /*10c0*/  UMOV UR6, URZ ;  /* 0x0000003f00067c82 */ /* 0x000fe20008000000 */
[----:B------:R-:W-:Y:S01]  /*10d0*/  SHF.R.U32.HI R10, RZ, 0x7, R10 ;  /* 0x00000007ff0a7819 */ /* 0x000fe2000001160a */
[----:B------:R-:W-:Y:S01]  /*10e0*/  UMOV UR7, URZ ;  /* 0x0000003f00077c82 */ /* 0x000fe20008000000 */
[----:B------:R-:W-:Y:S01]  /*10f0*/  UMOV UR18, UR5 ;  /* 0x0000000500127c82 */ /* 0x000fe20008000000 */
[----:B------:R-:W-:Y:S02]  /*1100*/  CS2R R14, SRZ ;  /* 0x00000000000e7805 */ /* 0x000fe4000001ff00 */
[----:B------:R-:W-:Y:S01]  /*1110*/  CS2R R12, SRZ ;  /* 0x00000000000c7805 */ /* 0x000fe2000001ff00 */
[----:B------:R-:W1:Y:S01]  /*1120*/  LDC R11, c[0x0][0x28c] ;  /* 0x0000a300ff0b7b82 */ /* 0x000e620000000800 */
[----:B------:R-:W4:Y:S01]  /*1130*/  SHFL.IDX PT, R10, R10, RZ, 0x1f ;  /* 0x00001fff0a0a7589 */ /* 0x000f2200000e0000 */
[----:B------:R-:W-:-:S02]  /*1140*/  CS2R R16, SRZ ;  /* 0x0000000000107805 */ /* 0x000fc4000001ff00 */
[----:B------:R-:W-:Y:S02]  /*1150*/  CS2R R18, SRZ ;  /* 0x0000000000127805 */ /* 0x000fe4000001ff00 */
[----:B------:R-:W-:Y:S02]  /*1160*/  CS2R R20, SRZ ;  /* 0x0000000000147805 */ /* 0x000fe4000001ff00 */
[----:B------:R-:W-:Y:S02]  /*1170*/  CS2R R22, SRZ ;  /* 0x0000000000167805 */ /* 0x000fe4000001ff00 */
[----:B------:R-:W-:Y:S02]  /*1180*/  CS2R R88, SRZ ;  /* 0x0000000000587805 */ /* 0x000fe4000001ff00 */
[----:B------:R-:W-:Y:S02]  /*1190*/  CS2R R90, SRZ ;  /* 0x00000000005a7805 */ /* 0x000fe4000001ff00 */
        /* <DEDUP_REMOVED lines=16> */
[----:B-1----:R-:W-:Y:S02]  /*12a0*/  ISETP.GE.AND P0, PT, R11, 0x1, PT ;  /* 0x000000010b00780c */ /* 0x002fe40003f06270 */
[----:B------:R-:W-:Y:S02]  /*12b0*/  CS2R R124, SRZ ;  /* 0x00000000007c7805 */ /* 0x000fe4000001ff00 */
[----:B----4-:R-:W-:-:S02]  /*12c0*/  R2UR UR8, R10 ;  /* 0x000000000a0872ca */ /* 0x010fc400000e0000 */
[----:B------:R-:W-:Y:S02]  /*12d0*/  CS2R R126, SRZ ;  /* 0x00000000007e7805 */ /* 0x000fe4000001ff00 */
[----:B------:R-:W-:Y:S02]  /*12e0*/  CS2R R128, SRZ ;  /* 0x0000000000807805 */ /* 0x000fe4000001ff00 */
[----:B------:R-:W-:Y:S02]  /*12f0*/  CS2R R130, SRZ ;  /* 0x0000000000827805 */ /* 0x000fe4000001ff00 */
[----:B------:R-:W-:Y:S02]  /*1300*/  CS2R R132, SRZ ;  /* 0x0000000000847805 */ /* 0x000fe4000001ff00 */
[----:B------:R-:W-:Y:S02]  /*1310*/  CS2R R134, SRZ ;  /* 0x0000000000867805 */ /* 0x000fe4000001ff00 */
[----:B------:R-:W-:Y:S01]  /*1320*/  CS2R R136, SRZ ;  /* 0x0000000000887805 */ /* 0x000fe2000001ff00 */
[----:B------:R-:W-:Y:S01]  /*1330*/  IMAD.MOV.U32 R139, RZ, RZ, RZ ;  /* 0x000000ffff8b7224 */ /* 0x000fe200078e00ff */
[----:B------:R-:W-:Y:S01]  /*1340*/  CS2R R24, SRZ ;  /* 0x0000000000187805 */ /* 0x000fe2000001ff00 */
[----:B------:R-:W-:Y:S01]  /*1350*/  IMAD.MOV.U32 R141, RZ, RZ, RZ ;  /* 0x000000ffff8d7224 */ /* 0x000fe200078e00ff */
[----:B---3--:R-:W-:Y:S01]  /*1360*/  CS2R R26, SRZ ;  /* 0x00000000001a7805 */ /* 0x008fe2000001ff00 */
[----:B------:R-:W-:Y:S01]  /*1370*/  IMAD.U32 R142, RZ, RZ, UR4 ;  /* 0x00000004ff8e7e24 */ /* 0x000fe2000f8e00ff */
[----:B------:R-:W-:Y:S01]  /*1380*/  CS2R R28, SRZ ;  /* 0x00000000001c7805 */ /* 0x000fe2000001ff00 */
[----:B------:R-:W-:Y:S01]  /*1390*/  ULEA.HI UR10, UR8, UR8, URZ, 0x1 ;  /* 0x00000008080a7291 */ /* 0x000fe2000f8f083f */
[----:B------:R-:W-:-:S02]  /*13a0*/  CS2R R30, SRZ ;  /* 0x00000000001e7805 */ /* 0x000fc4000001ff00 */
[----:B------:R-:W-:Y:S02]  /*13b0*/  CS2R R32, SRZ ;  /* 0x0000000000207805 */ /* 0x000fe4000001ff00 */
[----:B------:R-:W-:Y:S01]  /*13c0*/  CS2R R34, SRZ ;  /* 0x0000000000227805 */ /* 0x000fe2000001ff00 */
[----:B------:R-:W-:Y:S01]  /*13d0*/  ULOP3.LUT UR11, UR10, 0xffffe, URZ, 0xc0, !UPT ;  /* 0x000ffffe0a0b7892 */ /* 0x000fe2000f8ec03f */
[----:B------:R-:W-:Y:S01]  /*13e0*/  CS2R R36, SRZ ;  /* 0x0000000000247805 */ /* 0x000fe2000001ff00 */
[----:B0-----:R-:W-:Y:S01]  /*13f0*/  ULEA UR10, UR13, UR12, 0x18 ;  /* 0x0000000c0d0a7291 */ /* 0x001fe2000f8ec03f */
[----:B------:R-:W-:Y:S01]  /*1400*/  CS2R R38, SRZ ;  /* 0x0000000000267805 */ /* 0x000fe2000001ff00 */
[----:B------:R-:W-:Y:S01]  /*1410*/  UIADD3 UR11, UR8, -UR11, URZ ;  /* 0x8000000b080b7290 */ /* 0x000fe2000fffe03f */
[----:B------:R-:W-:Y:S02]  /*1420*/  CS2R R40, SRZ ;  /* 0x0000000000287805 */ /* 0x000fe4000001ff00 */
[----:B------:R-:W-:Y:S01]  /*1430*/  CS2R R42, SRZ ;  /* 0x00000000002a7805 */ /* 0x000fe2000001ff00 */
[----:B------:R-:W-:Y:S01]  /*1440*/  UMOV UR8, URZ ;  /* 0x0000003f00087c82 */ /* 0x000fe20008000000 */
[----:B------:R-:W-:Y:S01]  /*1450*/  ULEA UR11, UR11, UR10, 0xc ;  /* 0x0000000a0b0b7291 */ /* 0x000fe2000f8e603f */
[----:B------:R-:W-:-:S02]  /*1460*/  CS2R R44, SRZ ;  /* 0x00000000002c7805 */ /* 0x000fc4000001ff00 */
[----:B------:R-:W-:Y:S02]  /*1470*/  CS2R R46, SRZ ;  /* 0x00000000002e7805 */ /* 0x000fe4000001ff00 */
[----:B------:R-:W-:Y:S01]  /*1480*/  CS2R R48, SRZ ;  /* 0x0000000000307805 */ /* 0x000fe2000001ff00 */
[----:B------:R-:W-:Y:S01]  /*1490*/  UIADD3 UR11, UR11, 0x200, URZ ;  /* 0x000002000b0b7890 */ /* 0x000fe2000fffe03f */
[----:B------:R-:W-:Y:S02]  /*14a0*/  CS2R R50, SRZ ;  /* 0x0000000000327805 */ /* 0x000fe4000001ff00 */
[----:B------:R-:W-:Y:S02]  /*14b0*/  CS2R R52, SRZ ;  /* 0x0000000000347805 */ /* 0x000fe4000001ff00 */
[----:B------:R-:W-:Y:S01]  /*14c0*/  CS2R R54, SRZ ;  /* 0x0000000000367805 */ /* 0x000fe2000001ff00 */
[----:B------:R-:W-:Y:S01]  /*14d0*/  USHF.R.U32.HI UR11, URZ, 0x4, UR11 ;  /* 0x000000043f0b7899 */ /* 0x000fe2000801160b */
[----:B------:R-:W-:-:S02]  /*14e0*/  CS2R R56, SRZ ;  /* 0x0000000000387805 */ /* 0x000fc4000001ff00 */
[----:B------:R-:W-:Y:S02]  /*14f0*/  CS2R R58, SRZ ;  /* 0x00000000003a7805 */ /* 0x000fe4000001ff00 */
[----:B------:R-:W-:Y:S01]  /*1500*/  CS2R R60, SRZ ;  /* 0x00000000003c7805 */ /* 0x000fe2000001ff00 */
[----:B------:R-:W-:Y:S01]  /*1510*/  ULOP3.LUT UR11, UR11, 0x3fff, URZ, 0xc0, !UPT ;  /* 0x00003fff0b0b7892 */ /* 0x000fe2000f8ec03f */
        /* <DEDUP_REMOVED lines=12> */
[----:B------:R-:W-:Y:S01]  /*15e0*/  CS2R R86, SRZ ;  /* 0x0000000000567805 */ /* 0x000fe2000001ff00 */
[----:B------:R-:W-:Y:S06]  /*15f0*/  @!P0 BRA `(.L_x_14) ;  /* 0x0000000800308947 */ /* 0x000fec0003800000 */
[----:B------:R-:W-:-:S13]  /*1600*/  ISETP.NE.AND P1, PT, R138, 0x3, PT ;  /* 0x000000038a00780c */ /* 0x000fda0003f25270 */
[----:B------:R-:W-:Y:S05]  /*1610*/  @!P1 BRA `(.L_x_15) ;  /* 0x0000000000049947 */ /* 0x000fea0003800000 */
[----:B------:R-:W-:Y:S01]  /*1620*/  BPT.TRAP 0x1 ;  /* 0x000000040000795c */ /* 0x000fe20000300000 */
.L_x_15:
[----:B------:R-:W-:Y:S01]  /*1630*/  ULEA UR6, UR5, UR10, 0x3 ;  /* 0x0000000a05067291 */ /* 0x000fe2000f8e183f */
[----:B------:R-:W-:-:S05]  /*1640*/  IMAD.U32 R10, RZ, RZ, UR4 ;  /* 0x00000004ff0a7e24 */ /* 0x000fca000f8e00ff */
[----:B------:R-:W-:-:S04]  /*1650*/  SHF.L.U32 R10, R10, 0x1f, RZ ;  /* 0x0000001f0a0a7819 */ /* 0x000fc800000006ff */
[----:B------:R0:W1:Y:S01]  /*1660*/  SYNCS.PHASECHK.TRANS64.TRYWAIT P0, [UR6], R10 ;  /* 0x0000000aff0075a7 */ /* 0x0000620008000146 */
[----:B------:R-:W-:Y:S05]  /*1670*/  @!P1 BRA `(.L_x_16) ;  /* 0x0000000000049947 */ /* 0x000fea0003800000 */
[----:B------:R-:W-:Y:S01]  /*1680*/  BPT.TRAP 0x1 ;  /* 0x000000040000795c */ /* 0x000fe20000300000 */
.L_x_16:
[----:B-1----:R-:W-:Y:S05]  /*1690*/  @P0 BRA `(.L_x_17) ;  /* 0x0000000000080947 */ /* 0x002fea0003800000 */
[----:B------:R-:W1:Y:S02]  /*16a0*/  SYNCS.PHASECHK.TRANS64.TRYWAIT P0, [UR6], R10 ;  /* 0x0000000aff0075a7 */ /* 0x000e640008000146 */
[----:B-1----:R-:W-:Y:S05]  /*16b0*/  @!P0 BRA `(.L_x_18) ;  /* 0x0000008000708947 */ /* 0x002fea0003800000 */
.L_x_17:
[----:B------:R-:W-:Y:S01]  /*16c0*/  UIADD3 UR6, UR10, 0x1c200, URZ ;  /* 0x0001c2000a067890 */ /* 0x000fe2000fffe03f */
[----:B------:R-:W-:Y:S01]  /*16d0*/  WARPGROUP.ARRIVE ;  /* 0x00000000000079c5 */ /* 0x000fe20000000000 */
[----:B------:R-:W-:Y:S01]  /*16e0*/  ULOP3.LUT UR12, UR11, 0x10000, URZ, 0xfc, !UPT ;  /* 0x000100000b0c7892 */ /* 0x000fe2000f8efc3f */
[----:B------:R-:W-:Y:S01]  /*16f0*/  CS2R R14, SRZ ;  /* 0x00000000000e7805 */ /* 0x000fe2000001ff00 */
[----:B------:R-:W-:Y:S01]  /*1700*/  USHF.R.U32.HI UR6, URZ, 0x4, UR6 ;  /* 0x000000043f067899 */ /* 0x000fe20008011606 */
[----:B------:R-:W-:Y:S01]  /*1710*/  CS2R R12, SRZ ;  /* 0x00000000000c7805 */ /* 0x000fe2000001ff00 */
[----:B------:R-:W-:Y:S01]  /*1720*/  ULEA UR12, UR5, UR12, 0x9 ;  /* 0x0000000c050c7291 */ /* 0x000fe2000f8e483f */
[----:B------:R-:W-:Y:S01]  /*1730*/  CS2R R16, SRZ ;  /* 0x0000000000107805 */ /* 0x000fe2000001ff00 */
[----:B------:R-:W-:Y:S01]  /*1740*/  ULOP3.LUT UR6, UR6, 0x3fff, URZ, 0xc0, !UPT ;  /* 0x00003fff06067892 */ /* 0x000fe2000f8ec03f */
[----:B------:R-:W-:Y:S01]  /*1750*/  CS2R R18, SRZ ;  /* 0x0000000000127805 */ /* 0x000fe2000001ff00 */
[----:B------:R-:W-:Y:S01]  /*1760*/  UMOV UR13, 0x80000020 ;  /* 0x80000020000d7882 */ /* 0x000fe20000000000 */
[----:B------:R-:W-:Y:S01]  /*1770*/  UMOV UR15, 0x80000020 ;  /* 0x80000020000f7882 */ /* 0x000fe20000000000 */
[----:B------:R-:W-:Y:S01]  /*1780*/  ULOP3.LUT UR6, UR6, 0x10000, URZ, 0xfc, !UPT ;  /* 0x0001000006067892 */ /* 0x000fe2000f8efc3f */
[----:B------:R-:W-:Y:S01]  /*1790*/  CS2R R20, SRZ ;  /* 0x0000000000147805 */ /* 0x000fe2000001ff00 */
[----:B------:R-:W-:Y:S01]  /*17a0*/  ULDC UR7, c[0x0][0x50c] ;  /* 0x0001430000077ab9 */ /* 0x000fe20000000800 */
[----:B------:R-:W-:Y:S01]  /*17b0*/  CS2R R22, SRZ ;  /* 0x0000000000167805 */ /* 0x000fe2000001ff00 */
[----:B------:R-:W-:Y:S01]  /*17c0*/  ULEA UR14, UR5, UR6, 0x9 ;  /* 0x00000006050e7291 */ /* 0x000fe2000f8e483f */
[----:B------:R-:W-:Y:S01]  /*17d0*/  CS2R R88, SRZ ;  /* 0x0000000000587805 */ /* 0x000fe2000001ff00 */
[----:B------:R-:W-:Y:S01]  /*17e0*/  UISETP.NE.AND UP0, UPT, UR7, 0x2, UPT ;  /* 0x000000020700788c */ /* 0x000fe2000bf05270 */
[----:B------:R-:W-:Y:S01]  /*17f0*/  CS2R R90, SRZ ;  /* 0x00000000005a7805 */ /* 0x000fe2000001ff00 */
[----:B------:R-:W-:Y:S01]  /*1800*/  UMOV UR6, 0x2 ;  /* 0x0000000200067882 */ /* 0x000fe20000000000 */
[----:B------:R-:W-:Y:S01]  /*1810*/  CS2R R92, SRZ ;  /* 0x00000000005c7805 */ /* 0x000fe2000001ff00 */
[----:B------:R-:W-:Y:S01]  /*1820*/  USEL UR7, URZ, 0x1, UP0 ;  /* 0x000000013f077887 */ /* 0x000fe20008000000 */
[----:B------:R-:W-:-:S02]  /*1830*/  CS2R R94, SRZ ;  /* 0x00000000005e7805 */ /* 0x000fc4000001ff00 */
[----:B------:R-:W-:Y:S01]  /*1840*/  CS2R R96, SRZ ;  /* 0x0000000000607805 */ /* 0x000fe2000001ff00 */
[----:B------:R-:W-:Y:S01]  /*1850*/  QGMMA.64x128x32.F32.E5M2.E5M2 R24, gdesc[UR12], RZ, !UPT ;  /* 0x01e000000c1879f3 */ /* 0x000fe2000c7038ff */
[----:B------:R-:W-:Y:S01]  /*1860*/  UIADD3 UR12, UR12, 0x2, URZ ;  /* 0x000000020c0c7890 */ /* 0x000fe2000fffe03f */
[----:B------:R-:W-:Y:S02]  /*1870*/  CS2R R98, SRZ ;  /* 0x0000000000627805 */ /* 0x000fe4000001ff00 */
[----:B------:R-:W-:Y:S01]  /*1880*/  ISETP.NE.AND P0, PT, RZ, UR7, PT ;  /* 0x00000007ff007c0c */ /* 0x000fe2000bf05270 */
[----:B------:R-:W-:Y:S01]  /*1890*/  UIADD3 UR14, UR14, 0x2, URZ ;  /* 0x000000020e0e7890 */ /* 0x000fe2000fffe03f */
[----:B------:R-:W-:Y:S01]  /*18a0*/  CS2R R100, SRZ ;  /* 0x0000000000647805 */ /* 0x000fe2000001ff00 */
[----:B------:R-:W-:Y:S01]  /*18b0*/  UMOV UR13, 0x80000020 ;  /* 0x80000020000d7882 */ /* 0x000fe20000000000 */
[----:B------:R-:W-:Y:S01]  /*18c0*/  UMOV UR15, 0x80000020 ;  /* 0x80000020000f7882 */ /* 0x000fe20000000000 */
        /* <DEDUP_REMOVED lines=17> */
[----:B------:R-:W-:Y:S01]  /*19e0*/  CS2R R136, SRZ ;  /* 0x0000000000887805 */ /* 0x000fe2000001ff00 */
[----:B------:R-:W-:Y:S02]  /*19f0*/  IMAD.MOV.U32 R139, RZ, RZ, RZ ;  /* 0x000000ffff8b7224 */ /* 0x000fe400078e00ff */
[----:B------:R-:W-:Y:S01]  /*1a00*/  IMAD.MOV.U32 R141, RZ, RZ, RZ ;  /* 0x000000ffff8d7224 */ /* 0x000fe200078e00ff */
[----:B------:R-:W-:Y:S01]  /*1a10*/  QGMMA.64x128x32.F32.E5M2.E5M2 R24, gdesc[UR12], R24, gsb0 ;  /* 0x01e000000c1879f3 */ /* 0x000fe20008003818 */
[----:B------:R-:W-:Y:S05]  /*1a20*/  @!P0 BRA `(.L_x_19) ;  /* 0x0000000400088947 */ /* 0x000fea0003800000 */
[----:B------:R-:W-:Y:S02]  /*1a30*/  WARPGROUP.DEPBAR.LE gsb0, 0x0 ;  /* 0x00008000000079c5 */ /* 0x000fe40000010000 */
[----:B------:R-:W-:-:S01]  /*1a40*/  FADD R141, RZ, R24 ;  /* 0x00000018ff8d7221 */ /* 0x000fc20000000000 */
[----:B------:R-:W-:Y:S01]  /*1a50*/  FADD R136, RZ, R25 ;  /* 0x00000019ff887221 */ /* 0x000fe20000000000 */
        /* <DEDUP_REMOVED lines=62> */
[----:B------:R-:W-:-:S06]  /*1e40*/  UMOV UR6, URZ ;  /* 0x0000003f00067c82 */ /* 0x000fcc0008000000 */
.L_x_19:
[----:B------:R-:W-:-:S04]  /*1e50*/  UIADD3 UR18, UR5, 0x1, URZ ;  /* 0x0000000105127890 */ /* 0x000fc8000fffe03f */
[----:B------:R-:W-:-:S04]  /*1e60*/  UISETP.NE.AND UP0, UPT, UR18, 0xe, UPT ;  /* 0x0000000e1200788c */ /* 0x000fc8000bf05270 */
[----:B------:R-:W-:Y:S02]  /*1e70*/  USEL UR8, URZ, 0x1, UP0 ;  /* 0x000000013f087887 */ /* 0x000fe40008000000 */
[----:B------:R-:W-:Y:S02]  /*1e80*/  USEL UR18, UR18, URZ, UP0 ;  /* 0x0000003f12127287 */ /* 0x000fe40008000000 */
[----:B------:R-:W-:-:S06]  /*1e90*/  ULOP3.LUT UR8, UR4, UR8, URZ, 0x3c, !UPT ;  /* 0x0000000804087292 */ /* 0x000fcc000f8e3c3f */
[----:B------:R-:W-:Y:S01]  /*1ea0*/  IMAD.U32 R142, RZ, RZ, UR8 ;  /* 0x00000008ff8e7e24 */ /* 0x000fe2000f8e00ff */
[----:B------:R-:W-:-:S06]  /*1eb0*/  UMOV UR8, 0x1 ;  /* 0x0000000100087882 */ /* 0x000fcc0000000000 */
.L_x_14:
[----:B------:R-:W-:-:S04]  /*1ec0*/  UISETP.LT.AND UP0, UPT, UR9, 0x1, UPT ;  /* 0x000000010900788c */ /* 0x000fc8000bf01270 */
[----:B------:R-:W-:-:S04]  /*1ed0*/  USEL UR12, UR9, 0x1, UP0 ;  /* 0x00000001090c7887 */ /* 0x000fc80008000000 */
[----:B------:R-:W-:-:S04]  /*1ee0*/  UIADD3 UR12, UR9, -UR12, URZ ;  /* 0x8000000c090c7290 */ /* 0x000fc8000fffe03f */
[----:B------:R-:W-:-:S06]  /*1ef0*/  UISETP.GE.AND UP0, UPT, UR12, 0x1, UPT ;  /* 0x000000010c00788c */ /* 0x000fcc000bf06270 */
[----:B------:R-:W-:-:S13]  /*1f00*/  PLOP3.LUT P0, PT, PT, PT, UP0, 0x80, 0x0 ;  /* 0x000000000000781c */ /* 0x000fda0003f0f008 */
[----:B------:R-:W-:Y:S05]  /*1f10*/  @!P0 BRA `(.L_x_20) ;  /* 0x0000000800048947 */ /* 0x000fea0003800000 */
[----:B01----:R-:W-:Y:S01]  /*1f20*/  IMAD.U32 R10, RZ, RZ, UR12 ;  /* 0x0000000cff0a7e24 */ /* 0x003fe2000f8e00ff */
[----:B------:R-:W-:Y:S01]  /*1f30*/  UMOV UR19, UR5 ;  /* 0x0000000500137c82 */ /* 0x000fe20008000000 */
[----:B------:R-:W-:-:S05]  /*1f40*/  ULDC UR20, c[0x0][0x50c] ;  /* 0x0001430000147ab9 */ /* 0x000fca0000000800 */
.L_x_28:
[----:B------:R-:W-:-:S13]  /*1f50*/  ISETP.NE.AND P1, PT, R138, 0x3, PT ;  /* 0x000000038a00780c */ /* 0x000fda0003f25270 */
[----:B01----:R-:W-:Y:S05]  /*1f60*/  @!P1 BRA `(.L_x_21) ;  /* 0x0000000000049947 */ /* 0x003fea0003800000 */
[----:B------:R-:W-:Y:S01]  /*1f70*/  BPT.TRAP 0x1 ;  /* 0x000000040000795c */ /* 0x000fe20000300000 */
.L_x_21:
[----:B------:R-:W0:Y:S01]  /*1f80*/  S2UR UR12, SR_CgaCtaId ;  /* 0x00000000000c79c3 */ /* 0x000e220000008800 */
[----:B------:R-:W-:Y:S01]  /*1f90*/  UMOV UR10, 0x400 ;  /* 0x00000400000a7882 */ /* 0x000fe20000000000 */
[----:B------:R-:W-:Y:S01]  /*1fa0*/  SHF.L.U32 R11, R142, 0x1f, RZ ;  /* 0x0000001f8e0b7819 */ /* 0x000fe200000006ff */
[----:B0-----:R-:W-:-:S04]  /*1fb0*/  ULEA UR10, UR12, UR10, 0x18 ;  /* 0x0000000a0c0a7291 */ /* 0x001fc8000f8ec03f */
[----:B------:R-:W-:-:S09]  /*1fc0*/  ULEA UR12, UR18, UR10, 0x3 ;  /* 0x0000000a120c7291 */ /* 0x000fd2000f8e183f */
[----:B------:R0:W1:Y:S01]  /*1fd0*/  SYNCS.PHASECHK.TRANS64.TRYWAIT P0, [UR12], R11 ;  /* 0x0000000bff0075a7 */ /* 0x000062000800014c */
[----:B------:R-:W-:Y:S05]  /*1fe0*/  @!P1 BRA `(.L_x_22) ;  /* 0x0000000000049947 */ /* 0x000fea0003800000 */
[----:B------:R-:W-:Y:S01]  /*1ff0*/  BPT.TRAP 0x1 ;  /* 0x000000040000795c */ /* 0x000fe20000300000 */
.L_x_22:
[----:B-1----:R-:W-:Y:S05]  /*2000*/  @P0 BRA `(.L_x_23) ;  /* 0x0000000000080947 */ /* 0x002fea0003800000 */
[----:B------:R-:W1:Y:S02]  /*2010*/  SYNCS.PHASECHK.TRANS64.TRYWAIT P0, [UR12], R11 ;  /* 0x0000000bff0075a7 */ /* 0x000e64000800014c */
[----:B-1----:R-:W-:Y:S05]  /*2020*/  @!P0 BRA `(.L_x_24) ;  /* 0x00000078002c8947 */ /* 0x002fea0003800000 */
.L_x_23:
[----:B------:R-:W-:Y:S01]  /*2030*/  UIADD3 UR12, UR10, 0x1c200, URZ ;  /* 0x0001c2000a0c7890 */ /* 0x000fe2000fffe03f */
[----:B------:R-:W-:Y:S01]  /*2040*/  WARPGROUP.ARRIVE ;  /* 0x00000000000079c5 */ /* 0x000fe20000000000 */
[----:B------:R-:W-:Y:S02]  /*2050*/  UISETP.NE.AND UP0, UPT, UR7, URZ, UPT ;  /* 0x0000003f0700728c */ /* 0x000fe4000bf05270 */
[----:B------:R-:W-:Y:S02]  /*2060*/  USHF.R.U32.HI UR12, URZ, 0x4, UR12 ;  /* 0x000000043f0c7899 */ /* 0x000fe4000801160c */
[----:B------:R-:W-:Y:S02]  /*2070*/  USEL UR8, UR8, URZ, !UP0 ;  /* 0x0000003f08087287 */ /* 0x000fe4000c000000 */
[----:B------:R-:W-:Y:S02]  /*2080*/  ULOP3.LUT UR7, UR12, 0x3fff, URZ, 0xc0, !UPT ;  /* 0x00003fff0c077892 */ /* 0x000fe4000f8ec03f */
[----:B------:R-:W-:-:S02]  /*2090*/  ULOP3.LUT UR12, UR11, 0x10000, URZ, 0xfc, !UPT ;  /* 0x000100000b0c7892 */ /* 0x000fc4000f8efc3f */
[----:B------:R-:W-:Y:S02]  /*20a0*/  ULOP3.LUT UR7, UR7, 0x10000, URZ, 0xfc, !UPT ;  /* 0x0001000007077892 */ /* 0x000fe4000f8efc3f */
[----:B------:R-:W-:Y:S02]  /*20b0*/  UISETP.NE.U32.AND UP0, UPT, UR8, URZ, UPT ;  /* 0x0000003f0800728c */ /* 0x000fe4000bf05070 */
[----:B------:R-:W-:Y:S02]  /*20c0*/  ULEA UR12, UR18, UR12, 0x9 ;  /* 0x0000000c120c7291 */ /* 0x000fe4000f8e483f */
[----:B------:R-:W-:Y:S01]  /*20d0*/  ULEA UR14, UR18, UR7, 0x9 ;  /* 0x00000007120e7291 */ /* 0x000fe2000f8e483f */
[----:B------:R-:W-:Y:S01]  /*20e0*/  UMOV UR13, 0x80000020 ;  /* 0x80000020000d7882 */ /* 0x000fe20000000000 */
[----:B------:R-:W-:Y:S01]  /*20f0*/  UMOV UR15, 0x80000020 ;  /* 0x80000020000f7882 */ /* 0x000fe20000000000 */
[----:B------:R-:W-:-:S06]  /*2100*/  UIADD3 UR6, UR6, 0x2, URZ ;  /* 0x0000000206067890 */ /* 0x000fcc000fffe03f */
[----:B------:R-:W-:Y:S01]  /*2110*/  QGMMA.64x128x32.F32.E5M2.E5M2 R24, gdesc[UR12], R24, UP0 ;  /* 0x01e000000c1879f3 */ /* 0x000fe2000bf03818 */
[----:B------:R-:W-:Y:S02]  /*2120*/  UIADD3 UR12, UR12, 0x2, URZ ;  /* 0x000000020c0c7890 */ /* 0x000fe4000fffe03f */
[----:B------:R-:W-:Y:S01]  /*2130*/  UIADD3 UR14, UR14, 0x2, URZ ;  /* 0x000000020e0e7890 */ /* 0x000fe2000fffe03f */
[----:B------:R-:W-:Y:S01]  /*2140*/  UMOV UR13, 0x80000020 ;  /* 0x80000020000d7882 */ /* 0x000fe20000000000 */
[----:B------:R-:W-:Y:S01]  /*2150*/  UMOV UR15, 0x80000020 ;  /* 0x80000020000f7882 */ /* 0x000fe20000000000 */
[----:B------:R-:W-:-:S04]  /*2160*/  UISETP.NE.AND UP0, UPT, UR6, UR20, UPT ;  /* 0x000000140600728c */ /* 0x000fc8000bf05270 */
[----:B------:R-:W-:-:S06]  /*2170*/  USEL UR7, URZ, 0x1, UP0 ;  /* 0x000000013f077887 */ /* 0x000fcc0008000000 */
[----:B------:R-:W-:Y:S01]  /*2180*/  ISETP.NE.AND P0, PT, RZ, UR7, PT ;  /* 0x00000007ff007c0c */ /* 0x000fe2000bf05270 */
[----:B------:R-:W-:Y:S03]  /*2190*/  QGMMA.64x128x32.F32.E5M2.E5M2 R24, gdesc[UR12], R24, gsb0 ;  /* 0x01e000000c1879f3 */ /* 0x000fe60008003818 */
[----:B------:R-:W-:-:S09]  /*21a0*/  WARPGROUP.DEPBAR.LE gsb0, 0x1 ;  /* 0x00008000000079c5 */ /* 0x000fd20000010100 */
[----:B------:R-:W-:Y:S05]  /*21b0*/  @!P0 BRA `(.L_x_25) ;  /* 0x0000000400088947 */ /* 0x000fea0003800000 */
[----:B------:R-:W-:Y:S02]  /*21c0*/  WARPGROUP.DEPBAR.LE gsb0, 0x0 ;  /* 0x00008000000079c5 */ /* 0x000fe40000010000 */
[----:B------:R-:W-:-:S01]  /*21d0*/  FADD R141, R24, R141 ;  /* 0x0000008d188d7221 */ /* 0x000fc20000000000 */
[----:B------:R-:W-:Y:S01]  /*21e0*/  FADD R136, R25, R136 ;  /* 0x0000008819887221 */ /* 0x000fe20000000000 */
        /* <DEDUP_REMOVED lines=62> */
[----:B------:R-:W-:-:S06]  /*25d0*/  UMOV UR6, URZ ;  /* 0x0000003f00067c82 */ /* 0x000fcc0008000000 */
.L_x_25:
[----:B------:R-:W-:Y:S05]  /*25e0*/  @!P1 BRA `(.L_x_26) ;  /* 0x0000000000049947 */ /* 0x000fea0003800000 */
[----:B------:R-:W-:Y:S01]  /*25f0*/  BPT.TRAP 0x1 ;  /* 0x000000040000795c */ /* 0x000fe20000300000 */
.L_x_26:
[----:B------:R-:W-:Y:S01]  /*2600*/  ULEA UR8, UR19, UR10, 0x3 ;  /* 0x0000000a13087291 */ /* 0x000fe2000f8e183f */
[----:B------:R-:W-:-:S03]  /*2610*/  ISETP.GT.U32.AND P0, PT, R4, 0x1, PT ;  /* 0x000000010400780c */ /* 0x000fc60003f04070 */
[----:B------:R-:W-:-:S04]  /*2620*/  UIADD3 UR8, UR8, 0x70, URZ ;  /* 0x0000007008087890 */ /* 0x000fc8000fffe03f */
[----:B------:R-:W-:-:S09]  /*2630*/  UPRMT UR8, URZ, 0x654, UR8 ;  /* 0x000006543f087896 */ /* 0x000fd20008000008 */
[----:B------:R-:W-:Y:S01]  /*2640*/  SYNCS.ARRIVE.TRANS64.RED.A1T0 RZ, [UR8], RZ ;  /* 0x000000ffffff79a7 */ /* 0x000fe20008100408 */
[----:B------:R-:W-:Y:S05]  /*2650*/  @P0 BRA `(.L_x_27) ;  /* 0x0000000000040947 */ /* 0x000fea0003800000 */
[----:B------:R-:W-:Y:S01]  /*2660*/  BPT.TRAP 0x1 ;  /* 0x000000040000795c */ /* 0x000fe20000300000 */
.L_x_27:
[----:B------:R-:W-:Y:S01]  /*2670*/  UIADD3 UR18, UR18, 0x1, URZ ;  /* 0x0000000112127890 */ /* 0x000fe2000fffe03f */
[C---:B------:R-:W-:Y:S01]  /*2680*/  ISETP.GT.AND P0, PT, R10.reuse, 0x1, PT ;  /* 0x000000010a00780c */ /* 0x040fe20003f04270 */
[----:B------:R-:W-:Y:S01]  /*2690*/  UIADD3 UR19, UR19, 0x1, URZ ;  /* 0x0000000113137890 */ /* 0x000fe2000fffe03f */
[----:B------:R-:W-:Y:S01]  /*26a0*/  VIADD R10, R10, 0xffffffff ;  /* 0xffffffff0a0a7836 */ /* 0x000fe20000000000 */
[----:B------:R-:W-:Y:S02]  /*26b0*/  UISETP.NE.AND UP0, UPT, UR18, 0xe, UPT ;  /* 0x0000000e1200788c */ /* 0x000fe4000bf05270 */
[----:B------:R-:W-:Y:S02]  /*26c0*/  UISETP.NE.AND UP1, UPT, UR19, 0xe, UPT ;  /* 0x0000000e1300788c */ /* 0x000fe4000bf25270 */
[----:B------:R-:W-:Y:S02]  /*26d0*/  USEL UR8, URZ, 0x1, UP0 ;  /* 0x000000013f087887 */ /* 0x000fe40008000000 */
[----:B------:R-:W-:-:S02]  /*26e0*/  USEL UR18, UR18, URZ, UP0 ;  /* 0x0000003f12127287 */ /* 0x000fc40008000000 */
[----:B------:R-:W-:Y:S02]  /*26f0*/  USEL UR19, UR19, URZ, UP1 ;  /* 0x0000003f13137287 */ /* 0x000fe40008800000 */
[----:B------:R-:W-:Y:S01]  /*2700*/  LOP3.LUT R142, R142, UR8, RZ, 0x3c, !PT ;  /* 0x000000088e8e7c12 */ /* 0x000fe2000f8e3cff */
[----:B------:R-:W-:Y:S01]  /*2710*/  UMOV UR8, 0x1 ;  /* 0x0000000100087882 */ /* 0x000fe20000000000 */
[----:B------:R-:W-:Y:S08]  /*2720*/  @P0 BRA `(.L_x_28) ;  /* 0xfffffff800080947 */ /* 0x000ff0000383ffff */
.L_x_20:
[----:B------:R-:W-:Y:S01]  /*2730*/  UISETP.NE.AND UP0, UPT, UR6, URZ, UPT ;  /* 0x0000003f0600728c */ /* 0x000fe2000bf05270 */
[----:B01----:R-:W0:Y:S03]  /*2740*/  LDC R10, c[0x0][0x28c] ;  /* 0x0000a300ff0a7b82 */ /* 0x003e260000000800 */
[----:B------:R-:W-:-:S06]  /*2750*/  USEL UR6, URZ, 0x1, !UP0 ;  /* 0x000000013f067887 */ /* 0x000fcc000c000000 */
[----:B------:R-:W-:Y:S02]  /*2760*/  ISETP.NE.AND P0, PT, RZ, UR6, PT ;  /* 0x00000006ff007c0c */ /* 0x000fe4000bf05270 */
[----:B0-----:R-:W-:-:S11]  /*2770*/  ISETP.GE.AND P1, PT, R10, 0x1, PT ;  /* 0x000000010a00780c */ /* 0x001fd60003f26270 */
[----:B------:R-:W-:Y:S05]  /*2780*/  @!P0 BRA `(.L_x_29) ;  /* 0x0000000400048947 */ /* 0x000fea0003800000 */
[----:B------:R-:W-:Y:S02]  /*2790*/  WARPGROUP.DEPBAR.LE gsb0, 0x0 ;  /* 0x00008000000079c5 */ /* 0x000fe40000010000 */
[----:B------:R-:W-:Y:S01]  /*27a0*/  FADD R141, R24, R141 ;  /* 0x0000008d188d7221 */ /* 0x000fe20000000000 */
        /* <DEDUP_REMOVED lines=62> */
[----:B------:R-:W-:-:S07]  /*2b90*/  FADD R14, R14, R87 ;  /* 0x000000570e0e7221 */ /* 0x000fce0000000000 */
.L_x_29:
[----:B------:R-:W-:Y:S02]  /*2ba0*/  WARPGROUP.DEPBAR.LE gsb0, 0x0 ;  /* 0x00008000000079c5 */ /* 0x000fe40000010000 */
[----:B------:R-:W-:Y:S05]  /*2bb0*/  @!P1 BRA `(.L_x_30) ;  /* 0x0000000000449947 */ /* 0x000fea0003800000 */
[----:B------:R-:W-:-:S13]  /*2bc0*/  ISETP.NE.AND P0, PT, R138, 0x3, PT ;  /* 0x000000038a00780c */ /* 0x000fda0003f05270 */
[----:B------:R-:W-:Y:S05]  /*2bd0*/  @!P0 BRA `(.L_x_31) ;  /* 0x0000000000048947 */ /* 0x000fea0003800000 */
[----:B------:R-:W-:Y:S01]  /*2be0*/  BPT.TRAP 0x1 ;  /* 0x000000040000795c */ /* 0x000fe20000300000 */
.L_x_31:
[----:B------:R-:W-:Y:S01]  /*2bf0*/  UISETP.LT.AND UP0, UPT, UR9, 0x1, UPT ;  /* 0x000000010900788c */ /* 0x000fe2000bf01270 */
[----:B------:R-:W-:-:S03]  /*2c00*/  ISETP.GT.U32.AND P0, PT, R4, 0x1, PT ;  /* 0x000000010400780c */ /* 0x000fc60003f04070 */
[----:B------:R-:W-:-:S04]  /*2c10*/  USEL UR8, UR9, 0x1, UP0 ;  /* 0x0000000109087887 */ /* 0x000fc80008000000 */
[----:B------:R-:W-:-:S04]  /*2c20*/  UIADD3 UR8, UR5, UR9, -UR8 ;  /* 0x0000000905087290 */ /* 0x000fc8000fffe808 */
[----:B------:R-:W-:-:S04]  /*2c30*/  USHF.R.U32.HI UR6, URZ, 0x1, UR8 ;  /* 0x000000013f067899 */ /* 0x000fc80008011608 */
[----:B------:R-:W-:-:S04]  /*2c40*/  UIMAD.WIDE.U32 UR6, UR6, -0x6db6db6d, URZ ;  /* 0x92492493060678a5 */ /* 0x000fc8000f8e003f */
[----:B------:R-:W-:-:S04]  /*2c50*/  USHF.R.U32.HI UR6, URZ, 0x2, UR7 ;  /* 0x000000023f067899 */ /* 0x000fc80008011607 */
[----:B------:R-:W-:-:S04]  /*2c60*/  UIMAD UR8, UR6, -0xe, UR8 ;  /* 0xfffffff2060878a4 */ /* 0x000fc8000f8e0208 */
[----:B------:R-:W-:-:S04]  /*2c70*/  ULEA UR8, UR8, UR10, 0x3 ;  /* 0x0000000a08087291 */ /* 0x000fc8000f8e183f */
[----:B------:R-:W-:-:S04]  /*2c80*/  UIADD3 UR8, UR8, 0x70, URZ ;  /* 0x0000007008087890 */ /* 0x000fc8000fffe03f */
[----:B------:R-:W-:-:S09]  /*2c90*/  UPRMT UR8, URZ, 0x654, UR8 ;  /* 0x000006543f087896 */ /* 0x000fd20008000008 */
[----:B------:R-:W-:Y:S01]  /*2ca0*/  SYNCS.ARRIVE.TRANS64.RED.A1T0 RZ, [UR8], RZ ;  /* 0x000000ffffff79a7 */ /* 0x000fe20008100408 */
[----:B------:R-:W-:Y:S05]  /*2cb0*/  @P0 BRA `(.L_x_30) ;  /* 0x0000000000040947 */ /* 0x000fea0003800000 */
[----:B------:R-:W-:Y:S01]  /*2cc0*/  BPT.TRAP 0x1 ;  /* 0x000000040000795c */ /* 0x000fe20000300000 */
.L_x_30:
[----:B------:R-:W0:Y:S01]  /*2cd0*/  LDC R26, c[0x0][0x288] ;  /* 0x0000a200ff1a7b82 */ /* 0x000e220000000800 */
[--C-:B------:R-:W-:Y:S01]  /*2ce0*/  SHF.R.U32.HI R10, RZ, 0x2, R0.reuse ;  /* 0x00000002ff0a7819 */ /* 0x100fe20000011600 */
[----:B------:R-:W-:Y:S01]  /*2cf0*/  IMAD.SHL.U32 R29, R7, 0x80, RZ ;  /* 0x00000080071d7824 */ /* 0x000fe200078e00ff */
[----:B------:R-:W-:Y:S01]  /*2d00*/  SHF.R.U32.HI R25, RZ, 0x7, R0 ;  /* 0x00000007ff197819 */ /* 0x000fe20000011600 */
[----:B------:R-:W-:Y:S01]  /*2d10*/  UIADD3 UR5, UR9, UR5, URZ ;  /* 0x0000000509057290 */ /* 0x000fe2000fffe03f */
[----:B------:R-:W-:Y:S01]  /*2d20*/  LOP3.LUT R11, R10, 0x7, RZ, 0xc0, !PT ;  /* 0x000000070a0b7812 */ /* 0x000fe200078ec0ff */
[----:B------:R-:W-:Y:S01]  /*2d30*/  IMAD.SHL.U32 R31, R6, 0x80, RZ ;  /* 0x00000080061f7824 */ /* 0x000fe200078e00ff */
[----:B------:R-:W-:Y:S01]  /*2d40*/  LOP3.LUT R10, R25, 0x1, RZ, 0xc0, !PT ;  /* 0x00000001190a7812 */ /* 0x000fe200078ec0ff */
[----:B------:R-:W-:Y:S01]  /*2d50*/  UISETP.GT.U32.AND UP0, UPT, UR5, 0xd, UPT ;  /* 0x0000000d0500788c */ /* 0x000fe2000bf04070 */
[----:B------:R-:W-:Y:S01]  /*2d60*/  LOP3.LUT R24, R0, 0x60, RZ, 0xc0, !PT ;  /* 0x0000006000187812 */ /* 0x000fe200078ec0ff */
[----:B------:R-:W-:Y:S01]  /*2d70*/  ULDC UR12, c[0x0][0x284] ;  /* 0x0000a100000c7ab9 */ /* 0x000fe20000000800 */
[----:B------:R-:W-:Y:S01]  /*2d80*/  USHF.R.U32.HI UR6, URZ, 0x1, UR5 ;  /* 0x000000013f067899 */ /* 0x000fe20008011605 */
[----:B------:R-:W-:Y:S01]  /*2d90*/  IMAD.SHL.U32 R30, R10, 0x40, RZ ;  /* 0x000000400a1e7824 */ /* 0x000fe200078e00ff */
[----:B------:R-:W-:Y:S01]  /*2da0*/  SHF.R.U32.HI R28, RZ, 0x1, R24 ;  /* 0x00000001ff1c7819 */ /* 0x000fe20000011618 */
[----:B------:R-:W-:Y:S01]  /*2db0*/  UISETP.LT.U32.AND UP0, UPT, UR9, 0xe, UP0 ;  /* 0x0000000e0900788c */ /* 0x000fe20008701070 */
[----:B------:R-:W-:Y:S01]  /*2dc0*/  LOP3.LUT R24, R0, 0x3, RZ, 0xc0, !PT ;  /* 0x0000000300187812 */ /* 0x000fe200078ec0ff */
[----:B------:R-:W-:Y:S01]  /*2dd0*/  UISETP.GE.U32.AND UP1, UPT, UR9, 0xe, UPT ;  /* 0x0000000e0900788c */ /* 0x000fe2000bf26070 */
[--C-:B------:R-:W-:Y:S01]  /*2de0*/  IADD3 R25, RZ, -R28, -R11.reuse ;  /* 0x8000001cff197210 */ /* 0x100fe20007ffe80b */
[----:B------:R-:W-:Y:S01]  /*2df0*/  UIMAD.WIDE.U32 UR6, UR6, -0x6db6db6d, URZ ;  /* 0x92492493060678a5 */ /* 0x000fe2000f8e003f */
[----:B------:R-:W-:Y:S01]  /*2e00*/  LOP3.LUT R11, R30, 0x40, R11, 0xe2, !PT ;  /* 0x000000401e0b7812 */ /* 0x000fe200078ee20b */
[----:B------:R-:W-:Y:S01]  /*2e10*/  USEL UR8, URZ, 0x1, !UP0 ;  /* 0x000000013f087887 */ /* 0x000fe2000c000000 */
[----:B------:R-:W-:Y:S01]  /*2e20*/  SHF.R.S32.HI R34, RZ, 0x1f, R5 ;  /* 0x0000001fff227819 */ /* 0x000fe20000011405 */
[----:B------:R-:W-:Y:S01]  /*2e30*/  IMAD R10, R10, -0x40, R25 ;  /* 0xffffffc00a0a7824 */ /* 0x000fe200078e0219 */
[----:B------:R-:W-:Y:S01]  /*2e40*/  ULDC.64 UR10, c[0x0][0x5d0] ;  /* 0x00017400000a7ab9 */ /* 0x000fe20000000a00 */
[----:B0-----:R-:W-:Y:S01]  /*2e50*/  IMAD R30, R24, -0x2, R26 ;  /* 0xfffffffe181e7824 */ /* 0x001fe200078e021a */
[----:B------:R-:W-:Y:S01]  /*2e60*/  ISETP.GE.AND P0, PT, R29, R26, PT ;  /* 0x0000001a1d00720c */ /* 0x000fe20003f06270 */
[----:B------:R-:W-:Y:S01]  /*2e70*/  IMAD.SHL.U32 R24, R0, 0x2, RZ ;  /* 0x0000000200187824 */ /* 0x000fe200078e00ff */
[----:B------:R-:W-:Y:S01]  /*2e80*/  USHF.R.U32.HI UR6, URZ, 0x2, UR7 ;  /* 0x000000023f067899 */ /* 0x000fe20008011607 */
[----:B------:R-:W-:Y:S01]  /*2e90*/  IMAD R32, R34, UR10, RZ ;  /* 0x0000000a22207c24 */ /* 0x000fe2000f8e02ff */
[----:B------:R-:W-:Y:S01]  /*2ea0*/  ISETP.GE.OR P0, PT, R31, UR12, P0 ;  /* 0x0000000c1f007c0c */ /* 0x000fe20008706670 */
[----:B------:R-:W-:Y:S01]  /*2eb0*/  ULOP3.LUT UR4, UR4, UR8, URZ, 0x3c, !UPT ;  /* 0x0000000804047292 */ /* 0x000fe2000f8e3c3f */
[----:B------:R-:W-:Y:S01]  /*2ec0*/  LOP3.LUT R24, R29, 0x6, R24, 0xf8, !PT ;  /* 0x000000061d187812 */ /* 0x000fe200078ef818 */
[----:B------:R-:W-:Y:S01]  /*2ed0*/  IMAD.WIDE R26, R6, 0x80, RZ ;  /* 0x00000080061a7825 */ /* 0x000fe200078e02ff */
[----:B------:R-:W-:Y:S01]  /*2ee0*/  UIMAD UR5, UR6, -0xe, UR5 ;  /* 0xfffffff2060578a4 */ /* 0x000fe2000f8e0205 */
[----:B------:R-:W-:Y:S01]  /*2ef0*/  IADD3 R36, -R31, UR12, R10 ;  /* 0x0000000c1f247c10 */ /* 0x000fe2000fffe10a */
[----:B------:R-:W-:Y:S01]  /*2f00*/  @UP1 ULOP3.LUT UR4, UR4, 0x1, UR6, 0x78, !UPT ;  /* 0x0000000104041892 */ /* 0x000fe2000f8e7806 */
[----:B------:R-:W-:Y:S01]  /*2f10*/  SHF.R.S32.HI R25, RZ, 0x1f, R24 ;  /* 0x0000001fff197819 */ /* 0x000fe20000011418 */
[----:B------:R-:W-:Y:S01]  /*2f20*/  IMAD R33, R5, UR11, R32 ;  /* 0x0000000b05217c24 */ /* 0x000fe2000f8e0220 */
[----:B------:R-:W-:Y:S01]  /*2f30*/  LOP3.LUT R35, R26, R11, R28, 0xfe, !PT ;  /* 0x0000000b1a237212 */ /* 0x000fe200078efe1c */
[----:B------:R-:W-:-:S02]  /*2f40*/  IMAD.IADD R29, R30, 0x1, -R29 ;  /* 0x000000011e1d7824 */ /* 0x000fc400078e0a1d */
[----:B------:R-:W-:-:S04]  /*2f50*/  IMAD.WIDE.U32 R6, R5, UR10, R24 ;  /* 0x0000000a05067c25 */ /* 0x000fc8000f8e0018 */
[----:B------:R-:W-:Y:S02]  /*2f60*/  IMAD.IADD R7, R7, 0x1, R33 ;  /* 0x0000000107077824 */ /* 0x000fe400078e0221 */
[----:B------:R-:W-:Y:S01]  /*2f70*/  IMAD.MOV.U32 R28, RZ, RZ, -0x1 ;  /* 0xffffffffff1c7424 */ /* 0x000fe200078e00ff */
[----:B------:R-:W-:Y:S06]  /*2f80*/  @P0 BRA `(.L_x_32) ;  /* 0x0000004400a40947 */ /* 0x000fec0003800000 */
[----:B------:R-:W0:Y:S01]  /*2f90*/  LDC.64 R32, c[0x0][0x5c8] ;  /* 0x00017200ff207b82 */ /* 0x000e220000000a00 */
[----:B------:R-:W-:Y:S01]  /*2fa0*/  ULDC.64 UR6, c[0x0][0x5c0] ;  /* 0x0001700000067ab9 */ /* 0x000fe20000000a00 */
[----:B------:R-:W-:Y:S01]  /*2fb0*/  BSSY B0, `(.L_x_32) ;  /* 0x0000466000007945 */ /* 0x000fe20003800000 */
[-C--:B0-----:R-:W-:Y:S02]  /*2fc0*/  IMAD R10, R27, R32.reuse, RZ ;  /* 0x000000201b0a7224 */ /* 0x081fe400078e02ff */
[----:B------:R-:W-:-:S04]  /*2fd0*/  IMAD.WIDE.U32 R6, R35, R32, R6 ;  /* 0x0000002023067225 */ /* 0x000fc800078e0006 */
[----:B------:R-:W-:Y:S01]  /*2fe0*/  IMAD R31, R35, R33, R10 ;  /* 0x00000021231f7224 */ /* 0x000fe200078e020a */
[----:B------:R-:W-:Y:S02]  /*2ff0*/  LEA R11, P0, R32, R6, 0x3 ;  /* 0x00000006200b7211 */ /* 0x000fe400078018ff */
[----:B------:R-:W-:Y:S01]  /*3000*/  IADD3 R10, P1, R6, UR6, RZ ;  /* 0x00000006060a7c10 */ /* 0x000fe2000ff3e0ff */
[----:B------:R-:W-:Y:S01]  /*3010*/  IMAD.IADD R31, R7, 0x1, R31 ;  /* 0x00000001071f7824 */ /* 0x000fe200078e021f */
[----:B------:R-:W-:-:S04]  /*3020*/  IADD3 R6, P3, R11, UR6, RZ ;  /* 0x000000060b067c10 */ /* 0x000fc8000ff7e0ff */
[----:B------:R-:W-:Y:S02]  /*3030*/  LEA.HI.X R7, R32, R31, R33, 0x3, P0 ;  /* 0x0000001f20077211 */ /* 0x000fe400000f1c21 */
[----:B---3-5:R-:W-:Y:S02]  /*3040*/  FSETP.NEU.AND P0, PT, R9, RZ, PT ;  /* 0x000000ff0900720b */ /* 0x028fe40003f0d000 */
[----:B------:R-:W-:Y:S02]  /*3050*/  IADD3.X R11, R31, UR7, RZ, P1, !PT ;  /* 0x000000071f0b7c10 */ /* 0x000fe40008ffe4ff */
[----:B------:R-:W-:-:S09]  /*3060*/  IADD3.X R7, R7, UR7, RZ, P3, !PT ;  /* 0x0000000707077c10 */ /* 0x000fd20009ffe4ff */
[----:B------:R-:W-:Y:S05]  /*3070*/  @!P0 BRA `(.L_x_33) ;  /* 0x00000034005c8947 */ /* 0x000fea0003800000 */
[----:B------:R-:W-:Y:S01]  /*3080*/  ULDC.64 UR6, c[0x0][0x5b8] ;  /* 0x00016e0000067ab9 */ /* 0x000fe20000000a00 */
[----:B------:R-:W-:Y:S01]  /*3090*/  ISETP.GE.AND P0, PT, R36, 0x1, PT ;  /* 0x000000012400780c */ /* 0x000fe20003f06270 */
[----:B------:R-:W-:Y:S01]  /*30a0*/  IMAD R32, R34, UR6, RZ ;  /* 0x0000000622207c24 */ /* 0x000fe2000f8e02ff */
[----:B------:R-:W-:Y:S01]  /*30b0*/  ULDC.64 UR10, c[0x0][0x5a8] ;  /* 0x00016a00000a7ab9 */ /* 0x000fe20000000a00 */
[----:B------:R-:W-:Y:S01]  /*30c0*/  IMAD.WIDE.U32 R30, R5, UR6, R24 ;  /* 0x00000006051e7c25 */ /* 0x000fe2000f8e0018 */
[----:B------:R-:W-:Y:S01]  /*30d0*/  ISETP.LT.OR P4, PT, R29, 0x1, !P0 ;  /* 0x000000011d00780c */ /* 0x000fe20004781670 */
[----:B------:R-:W-:Y:S02]  /*30e0*/  BSSY B1, `(.L_x_34) ;  /* 0x000000c000017945 */ /* 0x000fe40003800000 */
[----:B------:R-:W-:Y:S01]  /*30f0*/  IMAD R5, R5, UR7, R32 ;  /* 0x0000000705057c24 */ /* 0x000fe2000f8e0220 */
[----:B------:R-:W-:-:S03]  /*3100*/  ULDC.64 UR6, c[0x0][0x5b0] ;  /* 0x00016c0000067ab9 */ /* 0x000fc60000000a00 */
[----:B------:R-:W-:Y:S02]  /*3110*/  IMAD.IADD R31, R31, 0x1, R5 ;  /* 0x000000011f1f7824 */ /* 0x000fe400078e0205 */
[----:B------:R-:W-:Y:S02]  /*3120*/  IMAD R5, R27, UR6, RZ ;  /* 0x000000061b057c24 */ /* 0x000fe4000f8e02ff */
[----:B------:R-:W-:-:S04]  /*3130*/  IMAD.WIDE.U32 R24, R35, UR6, R30 ;  /* 0x0000000623187c25 */ /* 0x000fc8000f8e001e */
[----:B------:R-:W-:Y:S01]  /*3140*/  IMAD R5, R35, UR7, R5 ;  /* 0x0000000723057c24 */ /* 0x000fe2000f8e0205 */
[----:B------:R-:W-:-:S04]  /*3150*/  IADD3 R24, P1, R24, UR10, RZ ;  /* 0x0000000a18187c10 */ /* 0x000fc8000ff3e0ff */
[--C-:B------:R-:W-:Y:S02]  /*3160*/  IADD3.X R25, R25, UR11, R5.reuse, P1, !PT ;  /* 0x0000000b19197c10 */ /* 0x100fe40008ffe405 */
[----:B------:R-:W-:Y:S01]  /*3170*/  PRMT R5, RZ, 0x7610, R5 ;  /* 0x00007610ff057816 */ /* 0x000fe20000000005 */
[----:B------:R-:W-:Y:S06]  /*3180*/  @P4 BRA `(.L_x_35) ;  /* 0x0000000000044947 */ /* 0x000fec0003800000 */
[----:B------:R0:W5:Y:S02]  /*3190*/  LDG.E.U8 R5, desc[UR16][R24.64] ;  /* 0x0000001018057981 */ /* 0x000164000c1e1100 */
.L_x_35:
[----:B------:R-:W-:Y:S05]  /*31a0*/  BSYNC B1 ;  /* 0x0000000000017941 */ /* 0x000fea0003800000 */
.L_x_34:
[----:B-----5:R-:W-:Y:S01]  /*31b0*/  LOP3.LUT R5, R5, 0xff, RZ, 0xc0, !PT ;  /* 0x000000ff05057812 */ /* 0x020fe200078ec0ff */
[----:B------:R-:W-:Y:S01]  /*31c0*/  BSSY B1, `(.L_x_36) ;  /* 0x000000b000017945 */ /* 0x000fe20003800000 */
[----:B------:R-:W-:Y:S02]  /*31d0*/  ISETP.LT.OR P3, PT, R29, 0x2, !P0 ;  /* 0x000000021d00780c */ /* 0x000fe40004761670 */
[----:B------:R-:W-:-:S05]  /*31e0*/  F2FP.F16.E5M2.UNPACK_B R5, R5 ;  /* 0x00000005ff05723e */ /* 0x000fca00020004ff */
[----:B------:R-:W-:Y:S01]  /*31f0*/  HADD2.F32 R32, -RZ, R5.H0_H0 ;  /* 0x20000005ff207230 */ /* 0x000fe20000004100 */
[----:B------:R-:W-:-:S04]  /*3200*/  PRMT R5, RZ, 0x7610, R5 ;  /* 0x00007610ff057816 */ /* 0x000fc80000000005 */
[----:B------:R-:W-:-:S04]  /*3210*/  FMUL R32, R32, R9 ;  /* 0x0000000920207220 */ /* 0x000fc80000400000 */
[----:B--2---:R-:W-:-:S05]  /*3220*/  FFMA R32, R141, R8, R32 ;  /* 0x000000088d207223 */ /* 0x004fca0000000020 */
[----:B------:R-:W-:-:S05]  /*3230*/  F2FP.SATFINITE.E5M2.F32.PACK_AB_MERGE_C R33, RZ, R32, RZ ;  /* 0x00000020ff21723e */ /* 0x000fca00048060ff */
[----:B------:R1:W-:Y:S01]  /*3240*/  @!P4 STG.E.U8 desc[UR16][R10.64], R33 ;  /* 0x000000210a00c986 */ /* 0x0003e2000c101110 */
[----:B------:R-:W-:Y:S05]  /*3250*/  @P3 BRA `(.L_x_37) ;  /* 0x0000000000043947 */ /* 0x000fea0003800000 */
[----:B------:R2:W5:Y:S02]  /*3260*/  LDG.E.U8 R5, desc[UR16][R24.64+0x1] ;  /* 0x0000011018057981 */ /* 0x000564000c1e1100 */
.L_x_37:
[----:B------:R-:W-:Y:S05]  /*3270*/  BSYNC B1 ;  /* 0x0000000000017941 */ /* 0x000fea0003800000 */
.L_x_36:
[----:B-----5:R-:W-:Y:S01]  /*3280*/  LOP3.LUT R5, R5, 0xff, RZ, 0xc0, !PT ;  /* 0x000000ff05057812 */ /* 0x020fe200078ec0ff */
[----:B------:R-:W-:Y:S01]  /*3290*/  BSSY B1, `(.L_x_38) ;  /* 0x0000013000017945 */ /* 0x000fe20003800000 */
[----:B-1----:R-:W-:Y:S02]  /*32a0*/  IADD3 R33, P1, R35, 0x8, RZ ;  /* 0x0000000823217810 */ /* 0x002fe40007f3e0ff */
[----:B------:R-:W-:-:S03]  /*32b0*/  F2FP.F16.E5M2.UNPACK_B R5, R5 ;  /* 0x00000005ff05723e */ /* 0x000fc600020004ff */
[----:B------:R-:W-:Y:S01]  /*32c0*/  IMAD.X R27, RZ, RZ, R27, P1 ;  /* 0x000000ffff1b7224 */ /* 0x000fe200008e061b */
[----:B------:R-:W-:Y:S01]  /*32d0*/  ISETP.GE.AND P1, PT, R36, 0x9, PT ;  /* 0x000000092400780c */ /* 0x000fe20003f26270 */
[----:B------:R-:W-:Y:S02]  /*32e0*/  HADD2.F32 R26, -RZ, R5.H0_H0 ;  /* 0x20000005ff1a7230 */ /* 0x000fe40000004100 */
[----:B------:R-:W-:Y:S01]  /*32f0*/  IMAD.WIDE.U32 R30, R33, UR6, R30 ;  /* 0x00000006211e7c25 */ /* 0x000fe2000f8e001e */
[----:B------:R-:W-:-:S03]  /*3300*/  ISETP.LT.OR P5, PT, R29, 0x1, !P1 ;  /* 0x000000011d00780c */ /* 0x000fc60004fa1670 */
[----:B------:R-:W-:Y:S01]  /*3310*/  FMUL R5, R26, R9 ;  /* 0x000000091a057220 */ /* 0x000fe20000400000 */
[----:B------:R-:W-:-:S03]  /*3320*/  IMAD R26, R27, UR6, RZ ;  /* 0x000000061b1a7c24 */ /* 0x000fc6000f8e02ff */
[----:B------:R-:W-:Y:S01]  /*3330*/  FFMA R5, R136, R8, R5 ;  /* 0x0000000888057223 */ /* 0x000fe20000000005 */
[----:B------:R-:W-:Y:S01]  /*3340*/  IMAD R33, R33, UR7, R26 ;  /* 0x0000000721217c24 */ /* 0x000fe2000f8e021a */
[----:B------:R-:W-:-:S03]  /*3350*/  IADD3 R26, P4, R30, UR10, RZ ;  /* 0x0000000a1e1a7c10 */ /* 0x000fc6000ff9e0ff */
[----:B------:R-:W-:Y:S02]  /*3360*/  F2FP.SATFINITE.E5M2.F32.PACK_AB_MERGE_C R35, RZ, R5, RZ ;  /* 0x00000005ff23723e */ /* 0x000fe400048060ff */
[----:B------:R-:W-:Y:S02]  /*3370*/  IADD3.X R27, R31, UR11, R33, P4, !PT ;  /* 0x0000000b1f1b7c10 */ /* 0x000fe4000a7fe421 */
[----:B------:R-:W-:Y:S01]  /*3380*/  PRMT R5, RZ, 0x7610, R5 ;  /* 0x00007610ff057816 */ /* 0x000fe20000000005 */
[----:B------:R1:W-:Y:S01]  /*3390*/  @!P3 STG.E.U8 desc[UR16][R10.64+0x1], R35 ;  /* 0x000001230a00b986 */ /* 0x0003e2000c101110 */
[----:B------:R-:W-:Y:S05]  /*33a0*/  @P5 BRA `(.L_x_39) ;  /* 0x0000000000045947 */ /* 0x000fea0003800000 */
[----:B------:R3:W5:Y:S02]  /*33b0*/  LDG.E.U8 R5, desc[UR16][R26.64] ;  /* 0x000000101a057981 */ /* 0x000764000c1e1100 */
.L_x_39:
[----:B------:R-:W-:Y:S05]  /*33c0*/  BSYNC B1 ;  /* 0x0000000000017941 */ /* 0x000fea0003800000 */
.L_x_38:
[----:B-----5:R-:W-:Y:S01]  /*33d0*/  LOP3.LUT R5, R5, 0xff, RZ, 0xc0, !PT ;  /* 0x000000ff05057812 */ /* 0x020fe200078ec0ff */
[----:B------:R-:W-:Y:S01]  /*33e0*/  BSSY B1, `(.L_x_40) ;  /* 0x000000b000017945 */ /* 0x000fe20003800000 */
[----:B------:R-:W-:Y:S02]  /*33f0*/  ISETP.LT.OR P3, PT, R29, 0x2, !P1 ;  /* 0x000000021d00780c */ /* 0x000fe40004f61670 */
[----:B------:R-:W-:-:S05]  /*3400*/  F2FP.F16.E5M2.UNPACK_B R5, R5 ;  /* 0x00000005ff05723e */ /* 0x000fca00020004ff */
[----:B------:R-:W-:Y:S01]  /*3410*/  HADD2.F32 R30, -RZ, R5.H0_H0 ;  /* 0x20000005ff1e7230 */ /* 0x000fe20000004100 */
[----:B------:R-:W-:-:S04]  /*3420*/  PRMT R5, RZ, 0x7610, R5 ;  /* 0x00007610ff057816 */ /* 0x000fc80000000005 */
[----:B------:R-:W-:-:S04]  /*3430*/  FMUL R30, R30, R9 ;  /* 0x000000091e1e7220 */ /* 0x000fc80000400000 */
[----:B------:R-:W-:-:S05]  /*3440*/  FFMA R30, R139, R8, R30 ;  /* 0x000000088b1e7223 */ /* 0x000fca000000001e */
[----:B------:R-:W-:-:S05]  /*3450*/  F2FP.SATFINITE.E5M2.F32.PACK_AB_MERGE_C R31, RZ, R30, RZ ;  /* 0x0000001eff1f723e */ /* 0x000fca00048060ff */
[----:B------:R4:W-:Y:S01]  /*3460*/  @!P5 STG.E.U8 desc[UR16][R6.64], R31 ;  /* 0x0000001f0600d986 */ /* 0x0009e2000c101110 */
[----:B------:R-:W-:Y:S05]  /*3470*/  @P3 BRA `(.L_x_41) ;  /* 0x0000000000043947 */ /* 0x000fea0003800000 */
[----:B------:R0:W5:Y:S02]  /*3480*/  LDG.E.U8 R5, desc[UR16][R26.64+0x1] ;  /* 0x000001101a057981 */ /* 0x000164000c1e1100 */
.L_x_41:
[----:B------:R-:W-:Y:S05]  /*3490*/  BSYNC B1 ;  /* 0x0000000000017941 */ /* 0x000fea0003800000 */
.L_x_40:
[----:B-----5:R-:W-:Y:S01]  /*34a0*/  LOP3.LUT R5, R5, 0xff, RZ, 0xc0, !PT ;  /* 0x000000ff05057812 */ /* 0x020fe200078ec0ff */
[----:B------:R-:W-:Y:S01]  /*34b0*/  BSSY B1, `(.L_x_42) ;  /* 0x000000b000017945 */ /* 0x000fe20003800000 */
[----:B------:R-:W-:Y:S02]  /*34c0*/  ISETP.LT.OR P4, PT, R29, 0x9, !P0 ;  /* 0x000000091d00780c */ /* 0x000fe40004781670 */
[----:B------:R-:W-:-:S05]  /*34d0*/  F2FP.F16.E5M2.UNPACK_B R5, R5 ;  /* 0x00000005ff05723e */ /* 0x000fca00020004ff */
[----:B------:R-:W-:-:S05]  /*34e0*/  HADD2.F32 R30, -RZ, R5.H0_H0 ;  /* 0x20000005ff1e7230 */ /* 0x000fca0000004100 */
[----:B------:R-:W-:-:S04]  /*34f0*/  FMUL R5, R30, R9 ;  /* 0x000000091e057220 */ /* 0x000fc80000400000 */
[----:B------:R-:W-:-:S05]  /*3500*/  FFMA R5, R134, R8, R5 ;  /* 0x0000000886057223 */ /* 0x000fca0000000005 */
[----:B----4-:R-:W-:Y:S02]  /*3510*/  F2FP.SATFINITE.E5M2.F32.PACK_AB_MERGE_C R31, RZ, R5, RZ ;  /* 0x00000005ff1f723e */ /* 0x010fe400048060ff */
[----:B------:R-:W-:-:S03]  /*3520*/  PRMT R5, RZ, 0x7610, R5 ;  /* 0x00007610ff057816 */ /* 0x000fc60000000005 */
[----:B------:R4:W-:Y:S01]  /*3530*/  @!P3 STG.E.U8 desc[UR16][R6.64+0x1], R31 ;  /* 0x0000011f0600b986 */ /* 0x0009e2000c101110 */
[----:B------:R-:W-:Y:S05]  /*3540*/  @P4 BRA `(.L_x_43) ;  /* 0x0000000000044947 */ /* 0x000fea0003800000 */
[----:B------:R0:W5:Y:S02]  /*3550*/  LDG.E.U8 R5, desc[UR16][R24.64+0x8] ;  /* 0x0000081018057981 */ /* 0x000164000c1e1100 */
.L_x_43:
[----:B------:R-:W-:Y:S05]  /*3560*/  BSYNC B1 ;  /* 0x0000000000017941 */ /* 0x000fea0003800000 */
.L_x_42:
        /* <DEDUP_REMOVED lines=8> */
[----:B----4-:R-:W-:-:S05]  /*35f0*/  F2FP.SATFINITE.E5M2.F32.PACK_AB_MERGE_C R31, RZ, R30, RZ ;  /* 0x0000001eff1f723e */ /* 0x010fca00048060ff */
[----:B------:R4:W-:Y:S01]  /*3600*/  @!P4 STG.E.U8 desc[UR16][R10.64+0x8], R31 ;  /* 0x0000081f0a00c986 */ /* 0x0009e2000c101110 */
[----:B------:R-:W-:Y:S05]  /*3610*/  @P3 BRA `(.L_x_45) ;  /* 0x0000000000043947 */ /* 0x000fea0003800000 */
[----:B------:R0:W5:Y:S02]  /*3620*/  LDG.E.U8 R5, desc[UR16][R24.64+0x9] ;  /* 0x0000091018057981 */ /* 0x000164000c1e1100 */
.L_x_45:
[----:B------:R-:W-:Y:S05]  /*3630*/  BSYNC B1 ;  /* 0x0000000000017941 */ /* 0x000fea0003800000 */
.L_x_44:
        /* <DEDUP_REMOVED lines=12> */
.L_x_47:
[----:B------:R-:W-:Y:S05]  /*3700*/  BSYNC B1 ;  /* 0x0000000000017941 */ /* 0x000fea0003800000 */
.L_x_46:
        /* <DEDUP_REMOVED lines=12> */
.L_x_49:
[----:B------:R-:W-:Y:S05]  /*37d0*/  BSYNC B1 ;  /* 0x0000000000017941 */ /* 0x000fea0003800000 */
.L_x_48:
        /* <DEDUP_REMOVED lines=12> */
.L_x_51:
[----:B------:R-:W-:Y:S05]  /*38a0*/  BSYNC B1 ;  /* 0x0000000000017941 */ /* 0x000fea0003800000 */
.L_x_50:
        /* <DEDUP_REMOVED lines=12> */
.L_x_53:
[----:B------:R-:W-:Y:S05]  /*3970*/  BSYNC B1 ;  /* 0x0000000000017941 */ /* 0x000fea0003800000 */
.L_x_52:
        /* <DEDUP_REMOVED lines=12> */
.L_x_55:
[----:B------:R-:W-:Y:S05]  /*3a40*/  BSYNC B1 ;  /* 0x0000000000017941 */ /* 0x000fea0003800000 */
.L_x_54:
        /* <DEDUP_REMOVED lines=12> */
.L_x_57:
[----:B------:R-:W-:Y:S05]  /*3b10*/  BSYNC B1 ;  /* 0x0000000000017941 */ /* 0x000fea0003800000 */
.L_x_56:
        /* <DEDUP_REMOVED lines=12> */
.L_x_59:
[----:B------:R-:W-:Y:S05]  /*3be0*/  BSYNC B1 ;  /* 0x0000000000017941 */ /* 0x000fea0003800000 */
.L_x_58:
        /* <DEDUP_REMOVED lines=12> */
.L_x_61:
[----:B------:R-:W-:Y:S05]  /*3cb0*/  BSYNC B1 ;  /* 0x0000000000017941 */ /* 0x000fea0003800000 */
.L_x_60:
        /* <DEDUP_REMOVED lines=12> */
.L_x_63:
[----:B------:R-:W-:Y:S05]  /*3d80*/  BSYNC B1 ;  /* 0x0000000000017941 */ /* 0x000fea0003800000 */
.L_x_62:
        /* <DEDUP_REMOVED lines=12> */
.L_x_65:
[----:B------:R-:W-:Y:S05]  /*3e50*/  BSYNC B1 ;  /* 0x0000000000017941 */ /* 0x000fea0003800000 */
.L_x_64:
        /* <DEDUP_REMOVED lines=12> */
.L_x_67:
[----:B------:R-:W-:Y:S05]  /*3f20*/  BSYNC B1 ;  /* 0x0000000000017941 */ /* 0x000fea0003800000 */
.L_x_66:
        /* <DEDUP_REMOVED lines=12> */
.L_x_69:
[----:B------:R-:W-:Y:S05]  /*3ff0*/  BSYNC B1 ;  /* 0x0000000000017941 */ /* 0x000fea0003800000 */
.L_x_68:
        /* <DEDUP_REMOVED lines=12> */
.L_x_71:
[----:B------:R-:W-:Y:S05]  /*40c0*/  BSYNC B1 ;  /* 0x0000000000017941 */ /* 0x000fea0003800000 */
.L_x_70:
        /* <DEDUP_REMOVED lines=12> */
.L_x_73:
[----:B------:R-:W-:Y:S05]  /*4190*/  BSYNC B1 ;  /* 0x0000000000017941 */ /* 0x000fea0003800000 */
.L_x_72:
        /* <DEDUP_REMOVED lines=12> */
.L_x_75:
[----:B------:R-:W-:Y:S05]  /*4260*/  BSYNC B1 ;  /* 0x0000000000017941 */ /* 0x000fea0003800000 */
.L_x_74:
        /* <DEDUP_REMOVED lines=12> */
.L_x_77:
[----:B------:R-:W-:Y:S05]  /*4330*/  BSYNC B1 ;  /* 0x0000000000017941 */ /* 0x000fea0003800000 */
.L_x_76:
        /* <DEDUP_REMOVED lines=12> */
.L_x_79:
[----:B------:R-:W-:Y:S05]  /*4400*/  BSYNC B1 ;  /* 0x0000000000017941 */ /* 0x000fea0003800000 */
.L_x_78:
        /* <DEDUP_REMOVED lines=12> */
.L_x_81:
[----:B------:R-:W-:Y:S05]  /*44d0*/  BSYNC B1 ;  /* 0x0000000000017941 */ /* 0x000fea0003800000 */
.L_x_80:
        /* <DEDUP_REMOVED lines=12> */
.L_x_83:
[----:B------:R-:W-:Y:S05]  /*45a0*/  BSYNC B1 ;  /* 0x0000000000017941 */ /* 0x000fea0003800000 */
.L_x_82:
        /* <DEDUP_REMOVED lines=12> */
.L_x_85:
[----:B------:R-:W-:Y:S05]  /*4670*/  BSYNC B1 ;  /* 0x0000000000017941 */ /* 0x000fea0003800000 */
.L_x_84:
        /* <DEDUP_REMOVED lines=12> */
.L_x_87:
[----:B------:R-:W-:Y:S05]  /*4740*/  BSYNC B1 ;  /* 0x0000000000017941 */ /* 0x000fea0003800000 */
.L_x_86:
        /* <DEDUP_REMOVED lines=12> */
.L_x_89:
[----:B------:R-:W-:Y:S05]  /*4810*/  BSYNC B1 ;  /* 0x0000000000017941 */ /* 0x000fea0003800000 */
.L_x_88:
        /* <DEDUP_REMOVED lines=12> */
.L_x_91:
[----:B------:R-:W-:Y:S05]  /*48e0*/  BSYNC B1 ;  /* 0x0000000000017941 */ /* 0x000fea0003800000 */
.L_x_90:
        /* <DEDUP_REMOVED lines=12> */
.L_x_93:
[----:B------:R-:W-:Y:S05]  /*49b0*/  BSYNC B1 ;  /* 0x0000000000017941 */ /* 0x000fea0003800000 */
.L_x_92:
        /* <DEDUP_REMOVED lines=12> */
.L_x_95:
[----:B------:R-:W-:Y:S05]  /*4a80*/  BSYNC B1 ;  /* 0x0000000000017941 */ /* 0x000fea0003800000 */
.L_x_94:
        /* <DEDUP_REMOVED lines=12> */
.L_x_97:
[----:B------:R-:W-:Y:S05]  /*4b50*/  BSYNC B1 ;  /* 0x0000000000017941 */ /* 0x000fea0003800000 */
.L_x_96:
        /* <DEDUP_REMOVED lines=12> */
.L_x_99:
[----:B------:R-:W-:Y:S05]  /*4c20*/  BSYNC B1 ;  /* 0x0000000000017941 */ /* 0x000fea0003800000 */
.L_x_98:
        /* <DEDUP_REMOVED lines=12> */
.L_x_101:
[----:B------:R-:W-:Y:S05]  /*4cf0*/  BSYNC B1 ;  /* 0x0000000000017941 */ /* 0x000fea0003800000 */
.L_x_100:
        /* <DEDUP_REMOVED lines=12> */
.L_x_103:
[----:B------:R-:W-:Y:S05]  /*4dc0*/  BSYNC B1 ;  /* 0x0000000000017941 */ /* 0x000fea0003800000 */
.L_x_102:
        /* <DEDUP_REMOVED lines=12> */
.L_x_105:
[----:B------:R-:W-:Y:S05]  /*4e90*/  BSYNC B1 ;  /* 0x0000000000017941 */ /* 0x000fea0003800000 */
.L_x_104:
        /* <DEDUP_REMOVED lines=12> */
.L_x_107:
[----:B------:R-:W-:Y:S05]  /*4f60*/  BSYNC B1 ;  /* 0x0000000000017941 */ /* 0x000fea0003800000 */
.L_x_106:
        /* <DEDUP_REMOVED lines=12> */
.L_x_109:
[----:B------:R-:W-:Y:S05]  /*5030*/  BSYNC B1 ;  /* 0x0000000000017941 */ /* 0x000fea0003800000 */
.L_x_108:
        /* <DEDUP_REMOVED lines=12> */
.L_x_111:
[----:B------:R-:W-:Y:S05]  /*5100*/  BSYNC B1 ;  /* 0x0000000000017941 */ /* 0x000fea0003800000 */
.L_x_110:
        /* <DEDUP_REMOVED lines=12> */
.L_x_113:
[----:B------:R-:W-:Y:S05]  /*51d0*/  BSYNC B1 ;  /* 0x0000000000017941 */ /* 0x000fea0003800000 */
.L_x_112:
        /* <DEDUP_REMOVED lines=12> */
.L_x_115:
[----:B------:R-:W-:Y:S05]  /*52a0*/  BSYNC B1 ;  /* 0x0000000000017941 */ /* 0x000fea0003800000 */
.L_x_114:
        /* <DEDUP_REMOVED lines=12> */
.L_x_117:
[----:B------:R-:W-:Y:S05]  /*5370*/  BSYNC B1 ;  /* 0x0000000000017941 */ /* 0x000fea0003800000 */
.L_x_116:
        /* <DEDUP_REMOVED lines=12> */
.L_x_119:
[----:B------:R-:W-:Y:S05]  /*5440*/  BSYNC B1 ;  /* 0x0000000000017941 */ /* 0x000fea0003800000 */
.L_x_118:
        /* <DEDUP_REMOVED lines=12> */
.L_x_121:
[----:B------:R-:W-:Y:S05]  /*5510*/  BSYNC B1 ;  /* 0x0000000000017941 */ /* 0x000fea0003800000 */
.L_x_120:
        /* <DEDUP_REMOVED lines=12> */
.L_x_123:
[----:B------:R-:W-:Y:S05]  /*55e0*/  BSYNC B1 ;  /* 0x0000000000017941 */ /* 0x000fea0003800000 */
.L_x_122:
        /* <DEDUP_REMOVED lines=12> */
.L_x_125:
[----:B------:R-:W-:Y:S05]  /*56b0*/  BSYNC B1 ;  /* 0x0000000000017941 */ /* 0x000fea0003800000 */
.L_x_124:
        /* <DEDUP_REMOVED lines=12> */
.L_x_127:
[----:B------:R-:W-:Y:S05]  /*5780*/  BSYNC B1 ;  /* 0x0000000000017941 */ /* 0x000fea0003800000 */
.L_x_126:
        /* <DEDUP_REMOVED lines=12> */
.L_x_129:
[----:B------:R-:W-:Y:S05]  /*5850*/  BSYNC B1 ;  /* 0x0000000000017941 */ /* 0x000fea0003800000 */
.L_x_128:
        /* <DEDUP_REMOVED lines=12> */
.L_x_131:
[----:B------:R-:W-:Y:S05]  /*5920*/  BSYNC B1 ;  /* 0x0000000000017941 */ /* 0x000fea0003800000 */
.L_x_130:
        /* <DEDUP_REMOVED lines=12> */
.L_x_133:
[----:B------:R-:W-:Y:S05]  /*59f0*/  BSYNC B1 ;  /* 0x0000000000017941 */ /* 0x000fea0003800000 */
.L_x_132:
        /* <DEDUP_REMOVED lines=12> */
.L_x_135:
[----:B------:R-:W-:Y:S05]  /*5ac0*/  BSYNC B1 ;  /* 0x0000000000017941 */ /* 0x000fea0003800000 */
.L_x_134:
        /* <DEDUP_REMOVED lines=12> */
.L_x_137:
[----:B------:R-:W-:Y:S05]  /*5b90*/  BSYNC B1 ;  /* 0x0000000000017941 */ /* 0x000fea0003800000 */
.L_x_136:
        /* <DEDUP_REMOVED lines=12> */
.L_x_139:
[----:B------:R-:W-:Y:S05]  /*5c60*/  BSYNC B1 ;  /* 0x0000000000017941 */ /* 0x000fea0003800000 */
.L_x_138:
        /* <DEDUP_REMOVED lines=12> */
.L_x_141:
[----:B------:R-:W-:Y:S05]  /*5d30*/  BSYNC B1 ;  /* 0x0000000000017941 */ /* 0x000fea0003800000 */
.L_x_140:
        /* <DEDUP_REMOVED lines=12> */
.L_x_143:
[----:B------:R-:W-:Y:S05]  /*5e00*/  BSYNC B1 ;  /* 0x0000000000017941 */ /* 0x000fea0003800000 */
.L_x_142:
        /* <DEDUP_REMOVED lines=12> */
.L_x_145:
[----:B------:R-:W-:Y:S05]  /*5ed0*/  BSYNC B1 ;  /* 0x0000000000017941 */ /* 0x000fea0003800000 */
.L_x_144:
[----:B-----5:R-:W-:Y:S01]  /*5ee0*/  LOP3.LUT R5, R5, 0xff, RZ, 0xc0, !PT ;  /* 0x000000ff05057812 */ /* 0x020fe200078ec0ff */
[----:B------:R-:W-:Y:S01]  /*5ef0*/  BSSY B1, `(.L_x_146) ;  /* 0x000000b000017945 */ /* 0x000fe20003800000 */
[----:B------:R-:W-:Y:S02]  /*5f00*/  ISETP.LT.OR P4, PT, R29, 0x71, !P0 ;  /* 0x000000711d00780c */ /* 0x000fe40004781670 */
[----:B------:R-:W-:-:S05]  /*5f10*/  F2FP.F16.E5M2.UNPACK_B R5, R5 ;  /* 0x00000005ff05723e */ /* 0x000fca00020004ff */
[----:B------:R-:W-:-:S05]  /*5f20*/  HADD2.F32 R18, -RZ, R5.H0_H0 ;  /* 0x20000005ff127230 */ /* 0x000fca0000004100 */
[----:B------:R-:W-:-:S04]  /*5f30*/  FMUL R5, R18, R9 ;  /* 0x0000000912057220 */ /* 0x000fc80000400000 */
[----:B------:R-:W-:-:S05]  /*5f40*/  FFMA R5, R20, R8, R5 ;  /* 0x0000000814057223 */ /* 0x000fca0000000005 */
[----:B0-----:R-:W-:Y:S02]  /*5f50*/  F2FP.SATFINITE.E5M2.F32.PACK_AB_MERGE_C R23, RZ, R5, RZ ;  /* 0x00000005ff17723e */ /* 0x001fe400048060ff */
[----:B------:R-:W-:-:S03]  /*5f60*/  PRMT R5, RZ, 0x7610, R5 ;  /* 0x00007610ff057816 */ /* 0x000fc60000000005 */
[----:B------:R0:W-:Y:S01]  /*5f70*/  @!P3 STG.E.U8 desc[UR16][R6.64+0x69], R23 ;  /* 0x000069170600b986 */ /* 0x0001e2000c101110 */
[----:B------:R-:W-:Y:S05]  /*5f80*/  @P4 BRA `(.L_x_147) ;  /* 0x0000000000044947 */ /* 0x000fea0003800000 */
[----:B------:R0:W5:Y:S02]  /*5f90*/  LDG.E.U8 R5, desc[UR16][R24.64+0x70] ;  /* 0x0000701018057981 */ /* 0x000164000c1e1100 */
.L_x_147:
[----:B------:R-:W-:Y:S05]  /*5fa0*/  BSYNC B1 ;  /* 0x0000000000017941 */ /* 0x000fea0003800000 */
.L_x_146:
        /* <DEDUP_REMOVED lines=12> */
.L_x_149:
[----:B------:R-:W-:Y:S05]  /*6070*/  BSYNC B1 ;  /* 0x0000000000017941 */ /* 0x000fea0003800000 */
.L_x_148:
        /* <DEDUP_REMOVED lines=12> */
.L_x_151:
[----:B------:R-:W-:Y:S05]  /*6140*/  BSYNC B1 ;  /* 0x0000000000017941 */ /* 0x000fea0003800000 */
.L_x_150:
        /* <DEDUP_REMOVED lines=8> */
[----:B0-----:R-:W-:-:S05]  /*61d0*/  F2FP.SATFINITE.E5M2.F32.PACK_AB_MERGE_C R17, RZ, R18, RZ ;  /* 0x00000012ff11723e */ /* 0x001fca00048060ff */
[----:B------:R0:W-:Y:S01]  /*61e0*/  @!P4 STG.E.U8 desc[UR16][R6.64+0x70], R17 ;  /* 0x000070110600c986 */ /* 0x0001e2000c101110 */
[----:B------:R-:W-:Y:S05]  /*61f0*/  @P3 BRA `(.L_x_153) ;  /* 0x0000000000043947 */ /* 0x000fea0003800000 */
[----:B------:R0:W5:Y:S02]  /*6200*/  LDG.E.U8 R5, desc[UR16][R26.64+0x71] ;  /* 0x000071101a057981 */ /* 0x000164000c1e1100 */
.L_x_153:
[----:B------:R-:W-:Y:S05]  /*6210*/  BSYNC B1 ;  /* 0x0000000000017941 */ /* 0x000fea0003800000 */
.L_x_152:
        /* <DEDUP_REMOVED lines=12> */
.L_x_155:
[----:B------:R-:W-:Y:S05]  /*62e0*/  BSYNC B1 ;  /* 0x0000000000017941 */ /* 0x000fea0003800000 */
.L_x_154:
        /* <DEDUP_REMOVED lines=12> */
.L_x_157:
[----:B------:R-:W-:Y:S05]  /*63b0*/  BSYNC B1 ;  /* 0x0000000000017941 */ /* 0x000fea0003800000 */
.L_x_156:
        /* <DEDUP_REMOVED lines=12> */
.L_x_159:
[----:B------:R-:W-:Y:S05]  /*6480*/  BSYNC B1 ;  /* 0x0000000000017941 */ /* 0x000fea0003800000 */
.L_x_158:
[----:B-----5:R-:W-:Y:S01]  /*6490*/  LOP3.LUT R5, R5, 0xff, RZ, 0xc0, !PT ;  /* 0x000000ff05057812 */ /* 0x020fe200078ec0ff */
[----:B------:R-:W-:Y:S01]  /*64a0*/  BSSY B1, `(.L_x_160) ;  /* 0x000000b000017945 */ /* 0x000fe20003800000 */
[----:B------:R-:W-:Y:S02]  /*64b0*/  ISETP.LT.OR P1, PT, R29, 0x7a, !P1 ;  /* 0x0000007a1d00780c */ /* 0x000fe40004f21670 */
[----:B------:R-:W-:-:S05]  /*64c0*/  F2FP.F16.E5M2.UNPACK_B R5, R5 ;  /* 0x00000005ff05723e */ /* 0x000fca00020004ff */
[----:B01--4-:R-:W-:Y:S01]  /*64d0*/  HADD2.F32 R10, -RZ, R5.H0_H0 ;  /* 0x20000005ff0a7230 */ /* 0x013fe20000004100 */
[----:B------:R-:W-:-:S04]  /*64e0*/  PRMT R5, RZ, 0x7610, R5 ;  /* 0x00007610ff057816 */ /* 0x000fc80000000005 */
[----:B------:R-:W-:-:S04]  /*64f0*/  FMUL R10, R10, R9 ;  /* 0x000000090a0a7220 */ /* 0x000fc80000400000 */
[----:B------:R-:W-:-:S05]  /*6500*/  FFMA R10, R15, R8, R10 ;  /* 0x000000080f0a7223 */ /* 0x000fca000000000a */
[----:B------:R-:W-:-:S05]  /*6510*/  F2FP.SATFINITE.E5M2.F32.PACK_AB_MERGE_C R11, RZ, R10, RZ ;  /* 0x0000000aff0b723e */ /* 0x000fca00048060ff */
[----:B------:R0:W-:Y:S01]  /*6520*/  @!P3 STG.E.U8 desc[UR16][R6.64+0x78], R11 ;  /* 0x0000780b0600b986 */ /* 0x0001e2000c101110 */
[----:B------:R-:W-:Y:S05]  /*6530*/  @P1 BRA `(.L_x_161) ;  /* 0x0000000000041947 */ /* 0x000fea0003800000 */
[----:B------:R1:W5:Y:S02]  /*6540*/  LDG.E.U8 R5, desc[UR16][R26.64+0x79] ;  /* 0x000079101a057981 */ /* 0x000364000c1e1100 */
.L_x_161:
[----:B------:R-:W-:Y:S05]  /*6550*/  BSYNC B1 ;  /* 0x0000000000017941 */ /* 0x000fea0003800000 */
.L_x_160:
[----:B------:R-:W-:Y:S05]  /*6560*/  @P1 BRA `(.L_x_162) ;  /* 0x0000001000281947 */ /* 0x000fea0003800000 */
[----:B-----5:R-:W-:-:S04]  /*6570*/  LOP3.LUT R5, R5, 0xff, RZ, 0xc0, !PT ;  /* 0x000000ff05057812 */ /* 0x020fc800078ec0ff */
[----:B------:R-:W-:-:S05]  /*6580*/  F2FP.F16.E5M2.UNPACK_B R5, R5 ;  /* 0x00000005ff05723e */ /* 0x000fca00020004ff */
[----:B------:R-:W-:-:S05]  /*6590*/  HADD2.F32 R10, -RZ, R5.H0_H0 ;  /* 0x20000005ff0a7230 */ /* 0x000fca0000004100 */
[----:B------:R-:W-:-:S04]  /*65a0*/  FMUL R5, R10, R9 ;  /* 0x000000090a057220 */ /* 0x000fc80000400000 */
[----:B------:R-:W-:-:S05]  /*65b0*/  FFMA R5, R14, R8, R5 ;  /* 0x000000080e057223 */ /* 0x000fca0000000005 */
[----:B------:R-:W-:-:S05]  /*65c0*/  F2FP.SATFINITE.E5M2.F32.PACK_AB_MERGE_C R5, RZ, R5, RZ ;  /* 0x00000005ff05723e */ /* 0x000fca00048060ff */
[----:B------:R4:W-:Y:S01]  /*65d0*/  STG.E.U8 desc[UR16][R6.64+0x79], R5 ;  /* 0x0000790506007986 */ /* 0x0009e2000c101110 */
[----:B------:R-:W-:Y:S05]  /*65e0*/  BRA `(.L_x_162) ;  /* 0x0000001000087947 */ /* 0x000fea0003800000 */
.L_x_33:
[----:B------:R-:W-:Y:S01]  /*65f0*/  ISETP.GE.AND P1, PT, R36, 0x1, PT ;  /* 0x000000012400780c */ /* 0x000fe20003f26270 */
[-C--:B--2---:R-:W-:Y:S01]  /*6600*/  FMUL R141, R141, R8.reuse ;  /* 0x000000088d8d7220 */ /* 0x084fe20000400000 */
[-C--:B------:R-:W-:Y:S01]  /*6610*/  FMUL R136, R136, R8.reuse ;  /* 0x0000000888887220 */ /* 0x080fe20000400000 */
[----:B------:R-:W-:Y:S01]  /*6620*/  ISETP.GE.AND P0, PT, R36, 0x9, PT ;  /* 0x000000092400780c */ /* 0x000fe20003f06270 */
[-C--:B------:R-:W-:Y:S01]  /*6630*/  FMUL R139, R139, R8.reuse ;  /* 0x000000088b8b7220 */ /* 0x080fe20000400000 */
[C---:B------:R-:W-:Y:S01]  /*6640*/  ISETP.LT.OR P4, PT, R29.reuse, 0x1, !P1 ;  /* 0x000000011d00780c */ /* 0x040fe20004f81670 */
[-C--:B------:R-:W-:Y:S01]  /*6650*/  FMUL R134, R134, R8.reuse ;  /* 0x0000000886867220 */ /* 0x080fe20000400000 */
[----:B------:R-:W-:Y:S01]  /*6660*/  ISETP.LT.OR P5, PT, R29, 0x2, !P1 ;  /* 0x000000021d00780c */ /* 0x000fe20004fa1670 */
[-C--:B------:R-:W-:Y:S01]  /*6670*/  FMUL R137, R137, R8.reuse ;  /* 0x0000000889897220 */ /* 0x080fe20000400000 */
[----:B------:R-:W-:Y:S01]  /*6680*/  F2FP.SATFINITE.E5M2.F32.PACK_AB_MERGE_C R141, RZ, R141, RZ ;  /* 0x0000008dff8d723e */ /* 0x000fe200048060ff */
[----:B------:R-:W-:Y:S01]  /*6690*/  FMUL R132, R132, R8 ;  /* 0x0000000884847220 */ /* 0x000fe20000400000 */
[----:B------:R-:W-:Y:S01]  /*66a0*/  F2FP.SATFINITE.E5M2.F32.PACK_AB_MERGE_C R5, RZ, R136, RZ ;  /* 0x00000088ff05723e */ /* 0x000fe200048060ff */
[-C--:B------:R-:W-:Y:S01]  /*66b0*/  FMUL R135, R135, R8.reuse ;  /* 0x0000000887877220 */ /* 0x080fe20000400000 */
[C---:B------:R-:W-:Y:S01]  /*66c0*/  ISETP.LT.OR P3, PT, R29.reuse, 0x1, !P0 ;  /* 0x000000011d00780c */ /* 0x040fe20004761670 */
[-C--:B------:R-:W-:Y:S01]  /*66d0*/  FMUL R130, R130, R8.reuse ;  /* 0x0000000882827220 */ /* 0x080fe20000400000 */
[----:B------:R-:W-:Y:S01]  /*66e0*/  ISETP.LT.OR P6, PT, R29, 0xa, !P1 ;  /* 0x0000000a1d00780c */ /* 0x000fe20004fc1670 */
[-C--:B------:R-:W-:Y:S01]  /*66f0*/  FMUL R133, R133, R8.reuse ;  /* 0x0000000885857220 */ /* 0x080fe20000400000 */
[----:B------:R-:W-:Y:S01]  /*6700*/  F2FP.SATFINITE.E5M2.F32.PACK_AB_MERGE_C R139, RZ, R139, RZ ;  /* 0x0000008bff8b723e */ /* 0x000fe200048060ff */
[----:B------:R-:W-:Y:S01]  /*6710*/  @!P4 STG.E.U8 desc[UR16][R10.64], R141 ;  /* 0x0000008d0a00c986 */ /* 0x000fe2000c101110 */
[C---:B------:R-:W-:Y:S01]  /*6720*/  ISETP.LT.OR P4, PT, R29.reuse, 0x2, !P0 ;  /* 0x000000021d00780c */ /* 0x040fe20004781670 */
[----:B------:R-:W-:Y:S01]  /*6730*/  FMUL R128, R128, R8 ;  /* 0x0000000880807220 */ /* 0x000fe20000400000 */
[----:B------:R-:W-:Y:S01]  /*6740*/  F2FP.SATFINITE.E5M2.F32.PACK_AB_MERGE_C R25, RZ, R134, RZ ;  /* 0x00000086ff19723e */ /* 0x000fe200048060ff */
[----:B------:R0:W-:Y:S01]  /*6750*/  @!P5 STG.E.U8 desc[UR16][R10.64+0x1], R5 ;  /* 0x000001050a00d986 */ /* 0x0001e2000c101110 */
[----:B------:R-:W-:Y:S01]  /*6760*/  ISETP.LT.OR P5, PT, R29, 0x9, !P1 ;  /* 0x000000091d00780c */ /* 0x000fe20004fa1670 */
[-C--:B------:R-:W-:Y:S01]  /*6770*/  FMUL R131, R131, R8.reuse ;  /* 0x0000000883837220 */ /* 0x080fe20000400000 */
[----:B------:R-:W-:Y:S01]  /*6780*/  F2FP.SATFINITE.E5M2.F32.PACK_AB_MERGE_C R137, RZ, R137, RZ ;  /* 0x00000089ff89723e */ /* 0x000fe200048060ff */
[----:B------:R-:W-:Y:S01]  /*6790*/  @!P3 STG.E.U8 desc[UR16][R6.64], R139 ;  /* 0x0000008b0600b986 */ /* 0x000fe2000c101110 */
[----:B------:R-:W-:Y:S01]  /*67a0*/  ISETP.LT.OR P3, PT, R29, 0x9, !P0 ;  /* 0x000000091d00780c */ /* 0x000fe20004761670 */
[-C--:B------:R-:W-:Y:S01]  /*67b0*/  FMUL R126, R126, R8.reuse ;  /* 0x000000087e7e7220 */ /* 0x080fe20000400000 */
[----:B------:R-:W-:Y:S01]  /*67c0*/  F2FP.SATFINITE.E5M2.F32.PACK_AB_MERGE_C R135, RZ, R135, RZ ;  /* 0x00000087ff87723e */ /* 0x000fe200048060ff */
[-C--:B------:R-:W-:Y:S01]  /*67d0*/  FMUL R129, R129, R8.reuse ;  /* 0x0000000881817220 */ /* 0x080fe20000400000 */
[----:B------:R-:W-:Y:S01]  /*67e0*/  F2FP.SATFINITE.E5M2.F32.PACK_AB_MERGE_C R133, RZ, R133, RZ ;  /* 0x00000085ff85723e */ /* 0x000fe200048060ff */
[----:B------:R1:W-:Y:S01]  /*67f0*/  @!P4 STG.E.U8 desc[UR16][R6.64+0x1], R25 ;  /* 0x000001190600c986 */ /* 0x0003e2000c101110 */
[C---:B------:R-:W-:Y:S01]  /*6800*/  ISETP.LT.OR P4, PT, R29.reuse, 0xa, !P0 ;  /* 0x0000000a1d00780c */ /* 0x040fe20004781670 */
[----:B------:R-:W-:Y:S01]  /*6810*/  FMUL R124, R124, R8 ;  /* 0x000000087c7c7220 */ /* 0x000fe20000400000 */
[----:B0-----:R-:W-:Y:S01]  /*6820*/  F2FP.SATFINITE.E5M2.F32.PACK_AB_MERGE_C R5, RZ, R132, RZ ;  /* 0x00000084ff05723e */ /* 0x001fe200048060ff */
[----:B------:R-:W-:Y:S01]  /*6830*/  @!P5 STG.E.U8 desc[UR16][R10.64+0x8], R137 ;  /* 0x000008890a00d986 */ /* 0x000fe2000c101110 */
[----:B------:R-:W-:Y:S01]  /*6840*/  ISETP.LT.OR P5, PT, R29, 0x11, !P1 ;  /* 0x000000111d00780c */ /* 0x000fe20004fa1670 */
[-C--:B------:R-:W-:Y:S01]  /*6850*/  FMUL R127, R127, R8.reuse ;  /* 0x000000087f7f7220 */ /* 0x080fe20000400000 */
[----:B------:R-:W-:Y:S01]  /*6860*/  F2FP.SATFINITE.E5M2.F32.PACK_AB_MERGE_C R131, RZ, R131, RZ ;  /* 0x00000083ff83723e */ /* 0x000fe200048060ff */
[----:B------:R0:W-:Y:S01]  /*6870*/  @!P6 STG.E.U8 desc[UR16][R10.64+0x9], R5 ;  /* 0x000009050a00e986 */ /* 0x0001e2000c101110 */
[----:B------:R-:W-:Y:S01]  /*6880*/  ISETP.LT.OR P6, PT, R29, 0x12, !P1 ;  /* 0x000000121d00780c */ /* 0x000fe20004fc1670 */
[----:B------:R-:W-:Y:S01]  /*6890*/  FMUL R122, R122, R8 ;  /* 0x000000087a7a7220 */ /* 0x000fe20000400000 */
[----:B------:R-:W-:Y:S01]  /*68a0*/  F2FP.SATFINITE.E5M2.F32.PACK_AB_MERGE_C R129, RZ, R129, RZ ;  /* 0x00000081ff81723e */ /* 0x000fe200048060ff */
[----:B------:R-:W-:Y:S01]  /*68b0*/  @!P3 STG.E.U8 desc[UR16][R6.64+0x8], R135 ;  /* 0x000008870600b986 */ /* 0x000fe2000c101110 */
[----:B-1----:R-:W-:Y:S01]  /*68c0*/  F2FP.SATFINITE.E5M2.F32.PACK_AB_MERGE_C R25, RZ, R130, RZ ;  /* 0x00000082ff19723e */ /* 0x002fe200048060ff */
[-C--:B------:R-:W-:Y:S01]  /*68d0*/  FMUL R125, R125, R8.reuse ;  /* 0x000000087d7d7220 */ /* 0x080fe20000400000 */
[C---:B------:R-:W-:Y:S01]  /*68e0*/  ISETP.LT.OR P3, PT, R29.reuse, 0x11, !P0 ;  /* 0x000000111d00780c */ /* 0x040fe20004761670 */
[-C--:B------:R-:W-:Y:S01]  /*68f0*/  FMUL R120, R120, R8.reuse ;  /* 0x0000000878787220 */ /* 0x080fe20000400000 */
[----:B------:R-:W-:Y:S01]  /*6900*/  F2FP.SATFINITE.E5M2.F32.PACK_AB_MERGE_C R127, RZ, R127, RZ ;  /* 0x0000007fff7f723e */ /* 0x000fe200048060ff */
[----:B------:R1:W-:Y:S01]  /*6910*/  @!P4 STG.E.U8 desc[UR16][R6.64+0x9], R25 ;  /* 0x000009190600c986 */ /* 0x0003e2000c101110 */
[----:B------:R-:W-:Y:S01]  /*6920*/  ISETP.LT.OR P4, PT, R29, 0x12, !P0 ;  /* 0x000000121d00780c */ /* 0x000fe20004781670 */
[----:B------:R-:W-:Y:S01]  /*6930*/  FMUL R123, R123, R8 ;  /* 0x000000087b7b7220 */ /* 0x000fe20000400000 */
[----:B0-----:R-:W-:Y:S01]  /*6940*/  F2FP.SATFINITE.E5M2.F32.PACK_AB_MERGE_C R5, RZ, R128, RZ ;  /* 0x00000080ff05723e */ /* 0x001fe200048060ff */
[----:B------:R-:W-:Y:S01]  /*6950*/  @!P5 STG.E.U8 desc[UR16][R10.64+0x10], R133 ;  /* 0x000010850a00d986 */ /* 0x000fe2000c101110 */
[C---:B------:R-:W-:Y:S01]  /*6960*/  ISETP.LT.OR P5, PT, R29.reuse, 0x19, !P1 ;  /* 0x000000191d00780c */ /* 0x040fe20004fa1670 */
[-C--:B------:R-:W-:Y:S01]  /*6970*/  FMUL R118, R118, R8.reuse ;  /* 0x0000000876767220 */ /* 0x080fe20000400000 */
[----:B------:R-:W-:Y:S01]  /*6980*/  F2FP.SATFINITE.E5M2.F32.PACK_AB_MERGE_C R125, RZ, R125, RZ ;  /* 0x0000007dff7d723e */ /* 0x000fe200048060ff */
[----:B------:R0:W-:Y:S01]  /*6990*/  @!P6 STG.E.U8 desc[UR16][R10.64+0x11], R5 ;  /* 0x000011050a00e986 */ /* 0x0001e2000c101110 */
[----:B------:R-:W-:Y:S01]  /*69a0*/  ISETP.LT.OR P6, PT, R29, 0x1a, !P1 ;  /* 0x0000001a1d00780c */ /* 0x000fe20004fc1670 */
[-C--:B------:R-:W-:Y:S01]  /*69b0*/  FMUL R121, R121, R8.reuse ;  /* 0x0000000879797220 */ /* 0x080fe20000400000 */
[----:B------:R-:W-:Y:S01]  /*69c0*/  FMUL R116, R116, R8 ;  /* 0x0000000874747220 */ /* 0x000fe20000400000 */
[----:B-1----:R-:W-:Y:S01]  /*69d0*/  F2FP.SATFINITE.E5M2.F32.PACK_AB_MERGE_C R25, RZ, R126, RZ ;  /* 0x0000007eff19723e */ /* 0x002fe200048060ff */
[----:B------:R-:W-:Y:S01]  /*69e0*/  @!P3 STG.E.U8 desc[UR16][R6.64+0x10], R131 ;  /* 0x000010830600b986 */ /* 0x000fe2000c101110 */
[----:B------:R-:W-:Y:S01]  /*69f0*/  ISETP.LT.OR P3, PT, R29, 0x19, !P0 ;  /* 0x000000191d00780c */ /* 0x000fe20004761670 */
        /* <DEDUP_REMOVED lines=35> */
[----:B------:R-:W-:Y:S01]  /*6c30*/  ISETP.LT.OR P3, PT, R29, 0x29, !P0 ;  /* 0x000000291d00780c */ /* 0x000fe20004761670 */
[-C--:B------:R-:W-:Y:S01]  /*6c40*/  FMUL R109, R109, R8.reuse ;  /* 0x000000086d6d7220 */ /* 0x080fe20000400000 */
[-C--:B------:R-:W-:Y:S01]  /*6c50*/  FMUL R104, R104, R8.reuse ;  /* 0x0000000868687220 */ /* 0x080fe20000400000 */
        /* <DEDUP_REMOVED lines=104> */
[----:B------:R-:W-:-:S02]  /*72e0*/  ISETP.LT.OR P3, PT, R29, 0x59, !P0 ;  /* 0x000000591d00780c */ /* 0x000fc40004761670 */
[----:B------:R-:W-:Y:S01]  /*72f0*/  F2FP.SATFINITE.E5M2.F32.PACK_AB_MERGE_C R19, RZ, R19, RZ ;  /* 0x00000013ff13723e */ /* 0x000fe200048060ff */
[----:B------:R1:W-:Y:S01]  /*7300*/  @!P4 STG.E.U8 desc[UR16][R6.64+0x51], R25 ;  /* 0x000051190600c986 */ /* 0x0003e2000c101110 */
[C---:B------:R-:W-:Y:S02]  /*7310*/  ISETP.LT.OR P4, PT, R29.reuse, 0x5a, !P0 ;  /* 0x0000005a1d00780c */ /* 0x040fe40004781670 */
[----:B0-----:R-:W-:Y:S01]  /*7320*/  F2FP.SATFINITE.E5M2.F32.PACK_AB_MERGE_C R5, RZ, R92, RZ ;  /* 0x0000005cff05723e */ /* 0x001fe200048060ff */
[----:B------:R-:W-:Y:S01]  /*7330*/  @!P5 STG.E.U8 desc[UR16][R10.64+0x58], R97 ;  /* 0x000058610a00d986 */ /* 0x000fe2000c101110 */
[C---:B------:R-:W-:Y:S02]  /*7340*/  ISETP.LT.OR P5, PT, R29.reuse, 0x61, !P1 ;  /* 0x000000611d00780c */ /* 0x040fe40004fa1670 */
[----:B------:R-:W-:Y:S01]  /*7350*/  F2FP.SATFINITE.E5M2.F32.PACK_AB_MERGE_C R13, RZ, R13, RZ ;  /* 0x0000000dff0d723e */ /* 0x000fe200048060ff */
[----:B------:R0:W-:Y:S01]  /*7360*/  @!P6 STG.E.U8 desc[UR16][R10.64+0x59], R5 ;  /* 0x000059050a00e986 */ /* 0x0001e2000c101110 */
[----:B------:R-:W-:-:S02]  /*7370*/  ISETP.LT.OR P6, PT, R29, 0x62, !P1 ;  /* 0x000000621d00780c */ /* 0x000fc40004fc1670 */
[----:B------:R-:W-:Y:S01]  /*7380*/  F2FP.SATFINITE.E5M2.F32.PACK_AB_MERGE_C R15, RZ, R15, RZ ;  /* 0x0000000fff0f723e */ /* 0x000fe200048060ff */
[----:B------:R-:W-:Y:S01]  /*7390*/  @!P3 STG.E.U8 desc[UR16][R6.64+0x58], R95 ;  /* 0x0000585f0600b986 */ /* 0x000fe2000c101110 */
[----:B-1----:R-:W-:Y:S02]  /*73a0*/  F2FP.SATFINITE.E5M2.F32.PACK_AB_MERGE_C R25, RZ, R90, RZ ;  /* 0x0000005aff19723e */ /* 0x002fe400048060ff */
[----:B------:R-:W-:-:S03]  /*73b0*/  ISETP.LT.OR P3, PT, R29, 0x61, !P0 ;  /* 0x000000611d00780c */ /* 0x000fc60004761670 */
[----:B------:R1:W-:Y:S01]  /*73c0*/  @!P4 STG.E.U8 desc[UR16][R6.64+0x59], R25 ;  /* 0x000059190600c986 */ /* 0x0003e2000c101110 */
[C---:B------:R-:W-:Y:S02]  /*73d0*/  ISETP.LT.OR P4, PT, R29.reuse, 0x62, !P0 ;  /* 0x000000621d00780c */ /* 0x040fe40004781670 */
[----:B0-----:R-:W-:Y:S01]  /*73e0*/  F2FP.SATFINITE.E5M2.F32.PACK_AB_MERGE_C R5, RZ, R88, RZ ;  /* 0x00000058ff05723e */ /* 0x001fe200048060ff */
[----:B------:R-:W-:Y:S01]  /*73f0*/  @!P5 STG.E.U8 desc[UR16][R10.64+0x60], R93 ;  /* 0x0000605d0a00d986 */ /* 0x000fe2000c101110 */
[----:B------:R-:W-:-:S03]  /*7400*/  ISETP.LT.OR P5, PT, R29, 0x69, !P1 ;  /* 0x000000691d00780c */ /* 0x000fc60004fa1670 */
[----:B------:R0:W-:Y:S01]  /*7410*/  @!P6 STG.E.U8 desc[UR16][R10.64+0x61], R5 ;  /* 0x000061050a00e986 */ /* 0x0001e2000c101110 */
[C---:B------:R-:W-:Y:S02]  /*7420*/  ISETP.LT.OR P6, PT, R29.reuse, 0x6a, !P1 ;  /* 0x0000006a1d00780c */ /* 0x040fe40004fc1670 */
[----:B-1----:R-:W-:Y:S01]  /*7430*/  F2FP.SATFINITE.E5M2.F32.PACK_AB_MERGE_C R25, RZ, R22, RZ ;  /* 0x00000016ff19723e */ /* 0x002fe200048060ff */
[----:B------:R-:W-:Y:S01]  /*7440*/  @!P3 STG.E.U8 desc[UR16][R6.64+0x60], R91 ;  /* 0x0000605b0600b986 */ /* 0x000fe2000c101110 */
        /* <DEDUP_REMOVED lines=11> */
[----:B------:R-:W-:Y:S01]  /*7500*/  @!P4 STG.E.U8 desc[UR16][R6.64+0x69], R25 ;  /* 0x000069190600c986 */ /* 0x000fe2000c101110 */
[C---:B------:R-:W-:Y:S02]  /*7510*/  ISETP.LT.OR P4, PT, R29.reuse, 0x79, !P1 ;  /* 0x000000791d00780c */ /* 0x040fe40004f81670 */
[C---:B------:R-:W-:Y:S01]  /*7520*/  ISETP.LT.OR P1, PT, R29.reuse, 0x7a, !P1 ;  /* 0x0000007a1d00780c */ /* 0x040fe20004f21670 */
[----:B------:R1:W-:Y:S01]  /*7530*/  @!P5 STG.E.U8 desc[UR16][R10.64+0x70], R21 ;  /* 0x000070150a00d986 */ /* 0x0003e2000c101110 */
[C---:B------:R-:W-:Y:S02]  /*7540*/  ISETP.LT.OR P5, PT, R29.reuse, 0x72, !P0 ;  /* 0x000000721d00780c */ /* 0x040fe400047a1670 */
[----:B0-----:R-:W-:Y:S01]  /*7550*/  F2FP.SATFINITE.E5M2.F32.PACK_AB_MERGE_C R5, RZ, R16, RZ ;  /* 0x00000010ff05723e */ /* 0x001fe200048060ff */
[----:B------:R0:W-:Y:S01]  /*7560*/  @!P6 STG.E.U8 desc[UR16][R10.64+0x71], R17 ;  /* 0x000071110a00e986 */ /* 0x0001e2000c101110 */
[C---:B------:R-:W-:Y:S02]  /*7570*/  ISETP.LT.OR P6, PT, R29.reuse, 0x79, !P0 ;  /* 0x000000791d00780c */ /* 0x040fe400047c1670 */
[----:B------:R-:W-:Y:S01]  /*7580*/  ISETP.LT.OR P0, PT, R29, 0x7a, !P0 ;  /* 0x0000007a1d00780c */ /* 0x000fe20004701670 */
[----:B------:R2:W-:Y:S01]  /*7590*/  @!P3 STG.E.U8 desc[UR16][R6.64+0x70], R19 ;  /* 0x000070130600b986 */ /* 0x0005e2000c101110 */
[----:B-1----:R-:W-:-:S05]  /*75a0*/  F2FP.SATFINITE.E5M2.F32.PACK_AB_MERGE_C R21, RZ, R14, RZ ;  /* 0x0000000eff15723e */ /* 0x002fca00048060ff */
[----:B------:R2:W-:Y:S01]  /*75b0*/  @!P5 STG.E.U8 desc[UR16][R6.64+0x71], R5 ;  /* 0x000071050600d986 */ /* 0x0005e2000c101110 */
[----:B0-----:R-:W-:-:S03]  /*75c0*/  F2FP.SATFINITE.E5M2.F32.PACK_AB_MERGE_C R17, RZ, R12, RZ ;  /* 0x0000000cff11723e */ /* 0x001fc600048060ff */
[----:B------:R2:W-:Y:S04]  /*75d0*/  @!P4 STG.E.U8 desc[UR16][R10.64+0x78], R13 ;  /* 0x0000780d0a00c986 */ /* 0x0005e8000c101110 */
[----:B------:R2:W-:Y:S04]  /*75e0*/  @!P1 STG.E.U8 desc[UR16][R10.64+0x79], R17 ;  /* 0x000079110a009986 */ /* 0x0005e8000c101110 */
[----:B------:R2:W-:Y:S04]  /*75f0*/  @!P6 STG.E.U8 desc[UR16][R6.64+0x78], R15 ;  /* 0x0000780f0600e986 */ /* 0x0005e8000c101110 */
[----:B------:R2:W-:Y:S02]  /*7600*/  @!P0 STG.E.U8 desc[UR16][R6.64+0x79], R21 ;  /* 0x0000791506008986 */ /* 0x0005e4000c101110 */
.L_x_162:
[----:B------:R-:W-:Y:S05]  /*7610*/  BSYNC B0 ;  /* 0x0000000000007941 */ /* 0x000fea0003800000 */
.L_x_32:
[----:B------:R-:W-:Y:S01]  /*7620*/  ULDC UR6, c[0x0][0xc] ;  /* 0x0000030000067ab9 */ /* 0x000fe20000000800 */
[----:B------:R-:W-:Y:S01]  /*7630*/  ULDC UR7, c[0x0][0x10] ;  /* 0x0000040000077ab9 */ /* 0x000fe20000000800 */
[----:B--2-45:R-:W2:Y:S01]  /*7640*/  LDC R5, c[0x0][0x14] ;  /* 0x00000500ff057b82 */ /* 0x034ea20000000800 */
[----:B------:R-:W-:Y:S01]  /*7650*/  UIMAD.WIDE.U32 UR6, UR6, UR7, URZ ;  /* 0x00000007060672a5 */ /* 0x000fe2000f8e003f */
[----:B0-----:R-:W-:Y:S01]  /*7660*/  PRMT R6, RZ, 0x7610, R6 ;  /* 0x00007610ff067816 */ /* 0x001fe20000000006 */
[----:B------:R-:W-:-:S04]  /*7670*/  IMAD.MOV.U32 R7, RZ, RZ, -0x1 ;  /* 0xffffffffff077424 */ /* 0x000fc800078e00ff */
[----:B--2---:R-:W-:-:S04]  /*7680*/  IMAD.WIDE.U32 R2, R5, UR6, R2 ;  /* 0x0000000605027c25 */ /* 0x004fc8000f8e0002 */
[----:B------:R-:W-:Y:S01]  /*7690*/  IMAD R5, R5, UR7, RZ ;  /* 0x0000000705057c24 */ /* 0x000fe2000f8e02ff */
[----:B------:R-:W-:Y:S02]  /*76a0*/  ULDC.64 UR6, c[0x0][0x650] ;  /* 0x0001940000067ab9 */ /* 0x000fe40000000a00 */
[----:B------:R-:W-:Y:S01]  /*76b0*/  ISETP.GE.U32.AND P0, PT, R2, UR6, PT ;  /* 0x0000000602007c0c */ /* 0x000fe2000bf06070 */
[----:B------:R-:W-:Y:S02]  /*76c0*/  IMAD.IADD R3, R3, 0x1, R5 ;  /* 0x0000000103037824 */ /* 0x000fe400078e0205 */
[----:B------:R-:W-:-:S03]  /*76d0*/  IMAD.MOV.U32 R5, RZ, RZ, -0x1 ;  /* 0xffffffffff057424 */ /* 0x000fc600078e00ff */
[----:B------:R-:W-:-:S13]  /*76e0*/  ISETP.GE.U32.AND.EX P0, PT, R3, UR7, PT, P0 ;  /* 0x0000000703007c0c */ /* 0x000fda000bf06100 */
[----:B------:R-:W-:Y:S05]  /*76f0*/  @P0 BRA `(.L_x_163) ;  /* 0x0000000400600947 */ /* 0x000fea0003800000 */
[----:B------:R-:W0:Y:S01]  /*7700*/  S2R R20, SR_CTAID.X ;  /* 0x0000000000147919 */ /* 0x000e220000002500 */
[----:B------:R-:W2:Y:S01]  /*7710*/  LDC.64 R14, c[0x0][0x628] ;  /* 0x00018a00ff0e7b82 */ /* 0x000ea20000000a00 */
[----:B------:R-:W-:Y:S01]  /*7720*/  ULDC UR6, c[0x0][0x150] ;  /* 0x0000540000067ab9 */ /* 0x000fe20000000800 */
[----:B------:R-:W-:Y:S01]  /*7730*/  IMAD.MOV.U32 R12, RZ, RZ, R2 ;  /* 0x000000ffff0c7224 */ /* 0x000fe200078e0002 */
[----:B------:R-:W4:Y:S01]  /*7740*/  S2R R22, SR_CTAID.Y ;  /* 0x0000000000167919 */ /* 0x000f220000002600 */
[----:B------:R-:W-:-:S04]  /*7750*/  IMAD.MOV.U32 R13, RZ, RZ, R3 ;  /* 0x000000ffff0d7224 */ /* 0x000fc800078e0003 */
[----:B------:R-:W1:Y:S08]  /*7760*/  LDC R23, c[0x0][0x144] ;  /* 0x00005100ff177b82 */ /* 0x000e700000000800 */
[----:B------:R-:W1:Y:S08]  /*7770*/  LDC R16, c[0x0][0x630] ;  /* 0x00018c00ff107b82 */ /* 0x000e700000000800 */
[----:B------:R-:W1:Y:S01]  /*7780*/  LDC.64 R18, c[0x0][0x620] ;  /* 0x00018800ff127b82 */ /* 0x000e620000000a00 */
[----:B--2---:R-:W-:-:S04]  /*7790*/  ISETP.NE.U32.AND P0, PT, R14, RZ, PT ;  /* 0x000000ff0e00720c */ /* 0x004fc80003f05070 */
[----:B------:R-:W-:Y:S02]  /*77a0*/  ISETP.NE.AND.EX P0, PT, R15, RZ, PT, P0 ;  /* 0x000000ff0f00720c */ /* 0x000fe40003f05300 */
[----:B0-----:R-:W-:-:S05]  /*77b0*/  I2FP.F32.U32 R5, R20 ;  /* 0x0000001400057245 */ /* 0x001fca0000201000 */
[----:B------:R-:W-:-:S04]  /*77c0*/  FMUL R5, R5, UR6 ;  /* 0x0000000605057c20 */ /* 0x000fc80008400000 */
[----:B------:R0:W2:Y:S02]  /*77d0*/  F2I.U32.TRUNC.NTZ R21, R5 ;  /* 0x0000000500157305 */ /* 0x0000a4000020f000 */
[----:B----4-:R-:W-:Y:S05]  /*77e0*/  @!P0 BRA `(.L_x_164) ;  /* 0x0000000000288947 */ /* 0x010fea0003800000 */
[----:B0-----:R-:W0:Y:S02]  /*77f0*/  LDC R5, c[0x0][0x634] ;  /* 0x00018d00ff057b82 */ /* 0x001e240000000800 */
        /* <DEDUP_REMOVED lines=9> */
.L_x_164:
[-CC-:B-1----:R-:W-:Y:S01]  /*7890*/  SHF.R.U64 R17, R12, R16.reuse, R13.reuse ;  /* 0x000000100c117219 */ /* 0x182fe2000000120d */
[----:B------:R-:W1:Y:S01]  /*78a0*/  LDC.64 R28, c[0x0][0x640] ;  /* 0x00019000ff1c7b82 */ /* 0x000e620000000a00 */
[----:B0-----:R-:W-:Y:S01]  /*78b0*/  SHF.R.U32.HI R5, RZ, R16, R13 ;  /* 0x00000010ff057219 */ /* 0x001fe2000001160d */
[----:B--2---:R-:W-:Y:S01]  /*78c0*/  IMAD.MOV R21, RZ, RZ, -R21 ;  /* 0x000000ffff157224 */ /* 0x004fe200078e0a15 */
[----:B------:R-:W-:Y:S01]  /*78d0*/  IADD3 R11, P0, RZ, -R17, RZ ;  /* 0x80000011ff0b7210 */ /* 0x000fe20007f1e0ff */
[----:B------:R-:W-:Y:S02]  /*78e0*/  ULDC UR6, c[0x0][0x154] ;  /* 0x0000550000067ab9 */ /* 0x000fe40000000800 */
[----:B------:R-:W-:Y:S02]  /*78f0*/  IMAD R23, R23, R21, R20 ;  /* 0x0000001517177224 */ /* 0x000fe400078e0214 */
[----:B------:R-:W0:Y:S01]  /*7900*/  LDC R12, c[0x0][0x618] ;  /* 0x00018600ff0c7b82 */ /* 0x000e220000000800 */
[----:B------:R-:W-:-:S02]  /*7910*/  IMAD.X R5, RZ, RZ, ~R5, P0 ;  /* 0x000000ffff057224 */ /* 0x000fc400000e0e05 */
[----:B------:R-:W-:-:S04]  /*7920*/  IMAD.WIDE.U32 R6, R11, R18, R2 ;  /* 0x000000120b067225 */ /* 0x000fc800078e0002 */
[----:B------:R-:W-:Y:S01]  /*7930*/  IMAD R10, R5, R18, RZ ;  /* 0x00000012050a7224 */ /* 0x000fe200078e02ff */
[----:B------:R-:W2:Y:S03]  /*7940*/  LDC R24, c[0x0][0x608] ;  /* 0x00018200ff187b82 */ /* 0x000ea60000000800 */
[----:B------:R-:W-:Y:S02]  /*7950*/  IMAD R5, R11, R19, R10 ;  /* 0x000000130b057224 */ /* 0x000fe400078e020a */
[----:B------:R-:W-:Y:S02]  /*7960*/  IMAD.MOV.U32 R11, RZ, RZ, 0x1 ;  /* 0x00000001ff0b7424 */ /* 0x000fe400078e00ff */
[----:B------:R-:W-:Y:S01]  /*7970*/  IMAD.IADD R5, R7, 0x1, R5 ;  /* 0x0000000107057824 */ /* 0x000fe200078e0205 */
[----:B---3--:R-:W3:Y:S01]  /*7980*/  LDC R26, c[0x0][0x658] ;  /* 0x00019600ff1a7b82 */ /* 0x008ee20000000800 */
[----:B------:R-:W-:-:S02]  /*7990*/  I2FP.F32.U32 R7, R22 ;  /* 0x0000001600077245 */ /* 0x000fc40000201000 */
[----:B-1----:R-:W-:-:S03]  /*79a0*/  ISETP.NE.U32.AND P0, PT, R28, RZ, PT ;  /* 0x000000ff1c00720c */ /* 0x002fc60003f05070 */
[----:B------:R-:W-:Y:S01]  /*79b0*/  FMUL R10, R7, UR6 ;  /* 0x00000006070a7c20 */ /* 0x000fe20008400000 */
[----:B------:R-:W-:Y:S01]  /*79c0*/  ISETP.NE.AND.EX P0, PT, R29, RZ, PT, P0 ;  /* 0x000000ff1d00720c */ /* 0x000fe20003f05300 */
[----:B------:R-:W1:Y:S01]  /*79d0*/  LDC R21, c[0x0][0x148] ;  /* 0x00005200ff157b82 */ /* 0x000e620000000800 */
[-CC-:B0-----:R-:W-:Y:S01]  /*79e0*/  SHF.R.U64 R16, R6, R12.reuse, R5.reuse ;  /* 0x0000000c06107219 */ /* 0x181fe20000001205 */
[----:B------:R0:W4:Y:S01]  /*79f0*/  F2I.U32.TRUNC.NTZ R18, R10 ;  /* 0x0000000a00127305 */ /* 0x000122000020f000 */
[----:B------:R-:W-:Y:S01]  /*7a00*/  SHF.R.U32.HI R5, RZ, R12, R5 ;  /* 0x0000000cff057219 */ /* 0x000fe20000011605 */
[----:B------:R-:W-:-:S04]  /*7a10*/  IMAD.MOV.U32 R7, RZ, RZ, -0x1 ;  /* 0xffffffffff077424 */ /* 0x000fc800078e00ff */
[----:B------:R-:W0:Y:S01]  /*7a20*/  LDC R20, c[0x0][0x600] ;  /* 0x00018000ff147b82 */ /* 0x000e220000000800 */
[-CC-:B--2---:R-:W-:Y:S02]  /*7a30*/  SHF.R.U64 R14, R16, R24.reuse, R5.reuse ;  /* 0x00000018100e7219 */ /* 0x184fe40000001205 */
[----:B------:R-:W-:-:S05]  /*7a40*/  SHF.R.U32.HI R5, RZ, R24, R5 ;  /* 0x00000018ff057219 */ /* 0x000fca0000011605 */
[----:B------:R-:W2:Y:S01]  /*7a50*/  LDC R27, c[0x0][0x648] ;  /* 0x00019200ff1b7b82 */ /* 0x000ea20000000800 */
[-C--:B---3--:R-:W-:Y:S02]  /*7a60*/  SHF.L.U32 R6, R7, R26.reuse, RZ ;  /* 0x0000001a07067219 */ /* 0x088fe400000006ff */
[-CC-:B------:R-:W-:Y:S02]  /*7a70*/  SHF.R.U64 R19, R14, R26.reuse, R5.reuse ;  /* 0x0000001a0e137219 */ /* 0x180fe40000001205 */
[----:B------:R-:W-:Y:S02]  /*7a80*/  SHF.R.U32.HI R7, RZ, R26, R5 ;  /* 0x0000001aff077219 */ /* 0x000fe40000011605 */
[----:B------:R-:W-:Y:S01]  /*7a90*/  LOP3.LUT R25, RZ, R6, RZ, 0x33, !PT ;  /* 0x00000006ff197212 */ /* 0x000fe200078e33ff */
[----:B------:R-:W3:Y:S01]  /*7aa0*/  LDC R30, c[0x0][0x638] ;  /* 0x00018e00ff1e7b82 */ /* 0x000ee20000000800 */
[----:B------:R-:W-:Y:S01]  /*7ab0*/  SHF.L.U32 R26, R11, R26, RZ ;  /* 0x0000001a0b1a7219 */ /* 0x000fe200000006ff */
[----:B------:R-:W-:-:S06]  /*7ac0*/  IMAD.MOV.U32 R6, RZ, RZ, R19 ;  /* 0x000000ffff067224 */ /* 0x000fcc00078e0013 */
[----:B------:R-:W0:Y:S01]  /*7ad0*/  LDC R31, c[0x0][0x610] ;  /* 0x00018400ff1f7b82 */ /* 0x000e220000000800 */
[----:B----4-:R-:W-:Y:S05]  /*7ae0*/  @!P0 BRA `(.L_x_165) ;  /* 0x0000000000288947 */ /* 0x010fea0003800000 */
[----:B------:R-:W4:Y:S02]  /*7af0*/  LDC R6, c[0x0][0x64c] ;  /* 0x00019300ff067b82 */ /* 0x000f240000000800 */
[----:B----4-:R-:W-:-:S05]  /*7b00*/  IADD3 R5, P0, R19, R6, RZ ;  /* 0x0000000613057210 */ /* 0x010fca0007f1e0ff */
[----:B------:R-:W-:-:S04]  /*7b10*/  IMAD.X R15, RZ, RZ, R7, P0 ;  /* 0x000000ffff0f7224 */ /* 0x000fc800000e0607 */
[----:B------:R-:W-:-:S04]  /*7b20*/  IMAD.WIDE.U32 R6, R15, R28, RZ ;  /* 0x0000001c0f067225 */ /* 0x000fc800078e00ff */
[----:B0-----:R-:W-:-:S04]  /*7b30*/  IMAD.WIDE.U32 R10, P0, R5, R29, R6 ;  /* 0x0000001d050a7225 */ /* 0x001fc80007800006 */
[----:B------:R-:W-:-:S04]  /*7b40*/  IMAD.WIDE.U32 R6, R5, R28, RZ ;  /* 0x0000001c05067225 */ /* 0x000fc800078e00ff */
[----:B------:R-:W-:Y:S01]  /*7b50*/  IMAD.X R13, RZ, RZ, RZ, P0 ;  /* 0x000000ffff0d7224 */ /* 0x000fe200000e06ff */
[----:B------:R-:W-:Y:S01]  /*7b60*/  IADD3 RZ, P0, R7, R10, RZ ;  /* 0x0000000a07ff7210 */ /* 0x000fe20007f1e0ff */
[----:B------:R-:W-:-:S04]  /*7b70*/  IMAD.MOV.U32 R12, RZ, RZ, R11 ;  /* 0x000000ffff0c7224 */ /* 0x000fc800078e000b */
[----:B------:R-:W-:-:S08]  /*7b80*/  IMAD.WIDE.U32.X R6, R15, R29, R12, P0 ;  /* 0x0000001d0f067225 */ /* 0x000fd000000e040c */
.L_x_165:
[----:B--2---:R-:W-:Y:S01]  /*7b90*/  SHF.R.U64 R5, R6, R27, R7 ;  /* 0x0000001b06057219 */ /* 0x004fe20000001207 */
[----:B0-----:R-:W-:Y:S01]  /*7ba0*/  VIADD R7, R20, 0xffffffff ;  /* 0xffffffff14077836 */ /* 0x001fe20000000000 */
[----:B------:R-:W-:Y:S01]  /*7bb0*/  LOP3.LUT R28, R14, R25, RZ, 0xc0, !PT ;  /* 0x000000190e1c7212 */ /* 0x000fe200078ec0ff */
[----:B------:R-:W-:Y:S02]  /*7bc0*/  IMAD.MOV R18, RZ, RZ, -R18 ;  /* 0x000000ffff127224 */ /* 0x000fe400078e0a12 */
[----:B------:R-:W-:Y:S01]  /*7bd0*/  IMAD.MOV R6, RZ, RZ, -R5 ;  /* 0x000000ffff067224 */ /* 0x000fe200078e0a05 */
[----:B------:R-:W-:Y:S01]  /*7be0*/  LOP3.LUT R16, R16, R7, RZ, 0xc0, !PT ;  /* 0x0000000710107212 */ /* 0x000fe200078ec0ff */
[----:B------:R-:W-:Y:S02]  /*7bf0*/  IMAD R28, R26, R5, R28 ;  /* 0x000000051a1c7224 */ /* 0x000fe400078e021c */
[----:B-1----:R-:W-:Y:S02]  /*7c00*/  @P2 IMAD R23, R21, R18, R22 ;  /* 0x0000001215172224 */ /* 0x002fe400078e0216 */
[----:B---3--:R-:W-:-:S02]  /*7c10*/  IMAD R5, R6, R30, R19 ;  /* 0x0000001e06057224 */ /* 0x008fc400078e0213 */
[----:B------:R-:W-:Y:S02]  /*7c20*/  IMAD R28, R28, R31, R23 ;  /* 0x0000001f1c1c7224 */ /* 0x000fe400078e0217 */
[----:B------:R-:W-:Y:S02]  /*7c30*/  IMAD R5, R5, R20, R16 ;  /* 0x0000001405057224 */ /* 0x000fe400078e0210 */
[----:B------:R-:W-:-:S03]  /*7c40*/  IMAD.MOV.U32 R6, RZ, RZ, 0x1 ;  /* 0x00000001ff067424 */ /* 0x000fc600078e00ff */
[----:B------:R-:W-:Y:S02]  /*7c50*/  SEL R7, R5, R28, !P2 ;  /* 0x0000001c05077207 */ /* 0x000fe40005000000 */
[----:B------:R-:W-:Y:S01]  /*7c60*/  SEL R28, R28, R5, !P2 ;  /* 0x000000051c1c7207 */ /* 0x000fe20005000000 */
[----:B------:R-:W-:-:S07]  /*7c70*/  IMAD.MOV.U32 R5, RZ, RZ, R17 ;  /* 0x000000ffff057224 */ /* 0x000fce00078e0011 */
.L_x_163:
[----:B------:R-:W-:Y:S01]  /*7c80*/  LOP3.LUT P0, RZ, R6, 0xff, RZ, 0xc0, !PT ;  /* 0x000000ff06ff7812 */ /* 0x000fe2000780c0ff */
[----:B------:R-:W-:-:S12]  /*7c90*/  IMAD.MOV.U32 R6, RZ, RZ, R28 ;  /* 0x000000ffff067224 */ /* 0x000fd800078e001c */
[----:B------:R-:W-:Y:S05]  /*7ca0*/  @P0 BRA `(.L_x_166) ;  /* 0xffffff9000f80947 */ /* 0x000fea000383ffff */
[----:B------:R-:W-:Y:S05]  /*7cb0*/  EXIT ;  /* 0x000000000000794d */ /* 0x000fea0003800000 */
.L_x_4:
[----:B0-----:R-:W-:Y:S01]  /*7cc0*/  ULDC.64 UR4, c[0x0][0x650] ;  /* 0x0001940000047ab9 */ /* 0x001fe20000000a00 */
        /* <DEDUP_REMOVED lines=25> */
.L_x_168:
[--C-:B------:R-:W-:Y:S01]  /*7e60*/  SHF.R.U64 R16, R14, R18, R15.reuse ;  /* 0x000000120e107219 */ /* 0x100fe2000000120f */
[----:B------:R-:W0:Y:S01]  /*7e70*/  LDC R22, c[0x0][0x618] ;  /* 0x00018600ff167b82 */ /* 0x000e220000000800 */
[----:B------:R-:W-:Y:S01]  /*7e80*/  I2FP.F32.U32 R7, R8 ;  /* 0x0000000800077245 */ /* 0x000fe20000201000 */
[----:B------:R-:W-:Y:S01]  /*7e90*/  ULDC UR4, c[0x0][0x150] ;  /* 0x0000540000047ab9 */ /* 0x000fe20000000800 */
[----:B------:R-:W-:Y:S02]  /*7ea0*/  SHF.R.U32.HI R6, RZ, R18, R15 ;  /* 0x00000012ff067219 */ /* 0x000fe4000001160f */
[----:B------:R-:W-:Y:S01]  /*7eb0*/  IADD3 R9, P0, RZ, -R16, RZ ;  /* 0x80000010ff097210 */ /* 0x000fe20007f1e0ff */
[----:B------:R-:W-:Y:S01]  /*7ec0*/  FMUL R13, R7, UR4 ;  /* 0x00000004070d7c20 */ /* 0x000fe20008400000 */
[----:B------:R-:W-:Y:S01]  /*7ed0*/  ULDC UR4, c[0x0][0x154] ;  /* 0x0000550000047ab9 */ /* 0x000fe20000000800 */
[----:B------:R-:W1:Y:S02]  /*7ee0*/  LDC.64 R24, c[0x0][0x640] ;  /* 0x00019000ff187b82 */ /* 0x000e640000000a00 */
[----:B------:R-:W-:-:S02]  /*7ef0*/  IMAD.X R11, RZ, RZ, ~R6, P0 ;  /* 0x000000ffff0b7224 */ /* 0x000fc400000e0e06 */
[----:B------:R-:W2:Y:S01]  /*7f00*/  F2I.U32.TRUNC.NTZ R13, R13 ;  /* 0x0000000d000d7305 */ /* 0x000ea2000020f000 */
[----:B------:R-:W-:-:S03]  /*7f10*/  IMAD.WIDE.U32 R6, R9, R20, R2 ;  /* 0x0000001409067225 */ /* 0x000fc600078e0002 */
[----:B------:R-:W3:Y:S01]  /*7f20*/  LDC R15, c[0x0][0x144] ;  /* 0x00005100ff0f7b82 */ /* 0x000ee20000000800 */
[----:B------:R-:W-:-:S04]  /*7f30*/  IMAD R12, R11, R20, RZ ;  /* 0x000000140b0c7224 */ /* 0x000fc800078e02ff */
[----:B------:R-:W-:Y:S02]  /*7f40*/  IMAD R9, R9, R21, R12 ;  /* 0x0000001509097224 */ /* 0x000fe400078e020c */
[----:B------:R-:W-:Y:S01]  /*7f50*/  IMAD.MOV.U32 R12, RZ, RZ, -0x1 ;  /* 0xffffffffff0c7424 */ /* 0x000fe200078e00ff */
[----:B------:R-:W4:Y:S01]  /*7f60*/  LDC R18, c[0x0][0x608] ;  /* 0x00018200ff127b82 */ /* 0x000f220000000800 */
[----:B------:R-:W-:Y:S01]  /*7f70*/  IMAD.IADD R7, R7, 0x1, R9 ;  /* 0x0000000107077824 */ /* 0x000fe200078e0209 */
[----:B------:R-:W-:-:S04]  /*7f80*/  I2FP.F32.U32 R9, R10 ;  /* 0x0000000a00097245 */ /* 0x000fc80000201000 */
[-C--:B0-----:R-:W-:Y:S01]  /*7f90*/  SHF.R.U64 R14, R6, R22.reuse, R7 ;  /* 0x00000016060e7219 */ /* 0x081fe20000001207 */
[----:B--2---:R-:W-:Y:S01]  /*7fa0*/  IMAD.MOV R6, RZ, RZ, -R13 ;  /* 0x000000ffff067224 */ /* 0x004fe200078e0a0d */
[----:B------:R-:W0:Y:S01]  /*7fb0*/  LDC R11, c[0x0][0x658] ;  /* 0x00019600ff0b7b82 */ /* 0x000e220000000800 */
[----:B-1----:R-:W-:Y:S01]  /*7fc0*/  ISETP.NE.U32.AND P0, PT, R24, RZ, PT ;  /* 0x000000ff1800720c */ /* 0x002fe20003f05070 */
[----:B------:R-:W-:Y:S01]  /*7fd0*/  FMUL R9, R9, UR4 ;  /* 0x0000000409097c20 */ /* 0x000fe20008400000 */
[----:B------:R-:W-:Y:S02]  /*7fe0*/  SHF.R.U32.HI R7, RZ, R22, R7 ;  /* 0x00000016ff077219 */ /* 0x000fe40000011607 */
[----:B------:R-:W-:-:S03]  /*7ff0*/  ISETP.NE.AND.EX P0, PT, R25, RZ, PT, P0 ;  /* 0x000000ff1900720c */ /* 0x000fc60003f05300 */
[----:B------:R-:W1:Y:S01]  /*8000*/  LDC R21, c[0x0][0x148] ;  /* 0x00005200ff157b82 */ /* 0x000e620000000800 */
[----:B---3--:R-:W-:Y:S02]  /*8010*/  IMAD R22, R15, R6, R8 ;  /* 0x000000060f167224 */ /* 0x008fe400078e0208 */
[----:B------:R-:W-:-:S05]  /*8020*/  IMAD.MOV.U32 R8, RZ, RZ, 0x1 ;  /* 0x00000001ff087424 */ /* 0x000fca00078e00ff */
[----:B------:R-:W2:Y:S01]  /*8030*/  LDC R20, c[0x0][0x600] ;  /* 0x00018000ff147b82 */ /* 0x000ea20000000800 */
[-CC-:B----4-:R-:W-:Y:S02]  /*8040*/  SHF.R.U64 R17, R14, R18.reuse, R7.reuse ;  /* 0x000000120e117219 */ /* 0x190fe40000001207 */
[----:B------:R-:W-:Y:S02]  /*8050*/  SHF.R.U32.HI R6, RZ, R18, R7 ;  /* 0x00000012ff067219 */ /* 0x000fe40000011607 */
[----:B------:R3:W4:Y:S03]  /*8060*/  F2I.U32.TRUNC.NTZ R18, R9 ;  /* 0x0000000900127305 */ /* 0x000726000020f000 */
[----:B------:R-:W1:Y:S01]  /*8070*/  LDC R23, c[0x0][0x648] ;  /* 0x00019200ff177b82 */ /* 0x000e620000000800 */
[-C--:B0-----:R-:W-:Y:S02]  /*8080*/  SHF.R.U64 R19, R17, R11.reuse, R6 ;  /* 0x0000000b11137219 */ /* 0x081fe40000001206 */
[----:B------:R-:W-:-:S02]  /*8090*/  SHF.L.U32 R12, R12, R11, RZ ;  /* 0x0000000b0c0c7219 */ /* 0x000fc400000006ff */
[-C--:B------:R-:W-:Y:S01]  /*80a0*/  SHF.R.U32.HI R7, RZ, R11.reuse, R6 ;  /* 0x0000000bff077219 */ /* 0x080fe20000011606 */
[----:B------:R-:W-:Y:S01]  /*80b0*/  IMAD.MOV.U32 R6, RZ, RZ, R19 ;  /* 0x000000ffff067224 */ /* 0x000fe200078e0013 */
[----:B------:R-:W-:Y:S01]  /*80c0*/  SHF.L.U32 R27, R8, R11, RZ ;  /* 0x0000000b081b7219 */ /* 0x000fe200000006ff */
[----:B------:R-:W0:Y:S01]  /*80d0*/  LDC R26, c[0x0][0x638] ;  /* 0x00018e00ff1a7b82 */ /* 0x000e220000000800 */
[----:B------:R-:W-:-:S07]  /*80e0*/  LOP3.LUT R28, RZ, R12, RZ, 0x33, !PT ;  /* 0x0000000cff1c7212 */ /* 0x000fce00078e33ff */
[----:B------:R-:W0:Y:S01]  /*80f0*/  LDC R29, c[0x0][0x610] ;  /* 0x00018400ff1d7b82 */ /* 0x000e220000000800 */
[----:B---34-:R-:W-:Y:S05]  /*8100*/  @!P0 BRA `(.L_x_169) ;  /* 0x0000000000288947 */ /* 0x018fea0003800000 */
        /* <DEDUP_REMOVED lines=10> */
.L_x_169:
[----:B-1----:R-:W-:Y:S01]  /*81b0*/  SHF.R.U64 R7, R6, R23, R7 ;  /* 0x0000001706077219 */ /* 0x002fe20000001207 */
[----:B--2---:R-:W-:Y:S01]  /*81c0*/  VIADD R9, R20, 0xffffffff ;  /* 0xffffffff14097836 */ /* 0x004fe20000000000 */
[----:B------:R-:W-:Y:S01]  /*81d0*/  LOP3.LUT R6, R17, R28, RZ, 0xc0, !PT ;  /* 0x0000001c11067212 */ /* 0x000fe200078ec0ff */
[----:B------:R-:W-:Y:S02]  /*81e0*/  IMAD.MOV R18, RZ, RZ, -R18 ;  /* 0x000000ffff127224 */ /* 0x000fe400078e0a12 */
[----:B------:R-:W-:Y:S02]  /*81f0*/  IMAD.MOV R8, RZ, RZ, -R7 ;  /* 0x000000ffff087224 */ /* 0x000fe400078e0a07 */
[----:B------:R-:W-:Y:S01]  /*8200*/  IMAD R11, R27, R7, R6 ;  /* 0x000000071b0b7224 */ /* 0x000fe200078e0206 */
[----:B------:R-:W-:Y:S01]  /*8210*/  LOP3.LUT R7, R14, R9, RZ, 0xc0, !PT ;  /* 0x000000090e077212 */ /* 0x000fe200078ec0ff */
[----:B------:R-:W-:Y:S02]  /*8220*/  @P2 IMAD R22, R21, R18, R10 ;  /* 0x0000001215162224 */ /* 0x000fe400078e020a */
[----:B0-----:R-:W-:-:S02]  /*8230*/  IMAD R6, R8, R26, R19 ;  /* 0x0000001a08067224 */ /* 0x001fc400078e0213 */
[----:B------:R-:W-:Y:S02]  /*8240*/  IMAD R11, R11, R29, R22 ;  /* 0x0000001d0b0b7224 */ /* 0x000fe400078e0216 */
[----:B------:R-:W-:Y:S02]  /*8250*/  IMAD R6, R6, R20, R7 ;  /* 0x0000001406067224 */ /* 0x000fe400078e0207 */
[----:B------:R-:W-:-:S03]  /*8260*/  IMAD.MOV.U32 R8, RZ, RZ, 0x1 ;  /* 0x00000001ff087424 */ /* 0x000fc600078e00ff */
[----:B------:R-:W-:Y:S02]  /*8270*/  SEL R14, R6, R11, !P2 ;  /* 0x0000000b060e7207 */ /* 0x000fe40005000000 */
[----:B------:R-:W-:Y:S01]  /*8280*/  SEL R11, R11, R6, !P2 ;  /* 0x000000060b0b7207 */ /* 0x000fe20005000000 */
[----:B------:R-:W-:Y:S01]  /*8290*/  IMAD.MOV.U32 R6, RZ, RZ, R16 ;  /* 0x000000ffff067224 */ /* 0x000fe200078e0010 */
[----:B------:R-:W-:-:S07]  /*82a0*/  PRMT R7, R8, 0x7610, R7 ;  /* 0x0000761008077816 */ /* 0x000fce0000000007 */
.L_x_167:
[----:B------:R-:W-:-:S08]  /*82b0*/  NOP ;  /* 0x0000000000007918 */ /* 0x000fd00000000000 */
[----:B------:R-:W0:-:S00]  /*82c0*/  USETMAXREG.DEALLOC.CTAPOOL 0x28 ;  /* 0x00000028000079c8 */ /* 0x000e0000080e0500 */
[----:B0-----:R-:W-:-:S13]  /*82d0*/  ISETP.NE.AND P0, PT, R5, RZ, PT ;  /* 0x000000ff0500720c */ /* 0x001fda0003f05270 */
[----:B------:R-:W-:Y:S05]  /*82e0*/  @P0 EXIT ;  /* 0x000000000000094d */ /* 0x000fea0003800000 */
[----:B------:R-:W-:Y:S01]  /*82f0*/  LOP3.LUT P0, RZ, R7, 0xff, RZ, 0xc0, !PT ;  /* 0x000000ff07ff7812 */ /* 0x000fe2000780c0ff */
[----:B------:R-:W-:Y:S02]  /*8300*/  IMAD.MOV.U32 R5, RZ, RZ, 0x1 ;  /* 0x00000001ff057424 */ /* 0x000fe400078e00ff */
[----:B------:R-:W-:-:S10]  /*8310*/  IMAD.MOV.U32 R13, RZ, RZ, RZ ;  /* 0x000000ffff0d7224 */ /* 0x000fd400078e00ff */
[----:B------:R-:W-:Y:S05]  /*8320*/  @!P0 BRA `(.L_x_170) ;  /* 0x0000000c002c8947 */ /* 0x000fea0003800000 */
[----:B------:R-:W0:Y:S01]  /*8330*/  LDC R5, c[0x0][0x28c] ;  /* 0x0000a300ff057b82 */ /* 0x000e220000000800 */
[----:B------:R-:W-:Y:S01]  /*8340*/  ULDC UR5, c[0x0][0x600] ;  /* 0x0001800000057ab9 */ /* 0x000fe20000000800 */
[----:B------:R-:W-:Y:S01]  /*8350*/  ULDC UR4, c[0x0][0xc] ;  /* 0x0000030000047ab9 */ /* 0x000fe20000000800 */
[----:B------:R-:W-:Y:S01]  /*8360*/  UIADD3 UR16, UR5, -0x1, URZ ;  /* 0xffffffff05107890 */ /* 0x000fe2000fffe03f */
[C---:B------:R-:W-:Y:S01]  /*8370*/  LOP3.LUT P3, RZ, R0.reuse, 0x7f, RZ, 0xc0, !PT ;  /* 0x0000007f00ff7812 */ /* 0x040fe2000786c0ff */
[----:B------:R-:W-:Y:S01]  /*8380*/  ULDC UR6, c[0x0][0x658] ;  /* 0x0001960000067ab9 */ /* 0x000fe20000000800 */
[----:B------:R-:W-:Y:S01]  /*8390*/  ULDC UR5, c[0x0][0x10] ;  /* 0x0000040000057ab9 */ /* 0x000fe20000000800 */
[----:B------:R-:W-:Y:S01]  /*83a0*/  UMOV UR7, 0xffffffff ;  /* 0xffffffff00077882 */ /* 0x000fe20000000000 */
[----:B------:R-:W-:Y:S01]  /*83b0*/  UMOV UR8, 0x1 ;  /* 0x0000000100087882 */ /* 0x000fe20000000000 */
[----:B------:R-:W-:Y:S01]  /*83c0*/  UIMAD.WIDE.U32 UR4, UR4, UR5, URZ ;  /* 0x00000005040472a5 */ /* 0x000fe2000f8e003f */
[----:B------:R-:W-:Y:S01]  /*83d0*/  LOP3.LUT P0, RZ, R0, 0x1f, RZ, 0xc0, !PT ;  /* 0x0000001f00ff7812 */ /* 0x000fe2000780c0ff */
[----:B------:R-:W-:Y:S01]  /*83e0*/  USHF.L.U32 UR7, UR7, UR6, URZ ;  /* 0x0000000607077299 */ /* 0x000fe2000800063f */
[----:B------:R-:W-:Y:S01]  /*83f0*/  BSSY B0, `(.L_x_170) ;  /* 0x00000be000007945 */ /* 0x000fe20003800000 */
[----:B------:R-:W-:Y:S01]  /*8400*/  USHF.L.U32 UR18, UR8, UR6, URZ ;  /* 0x0000000608127299 */ /* 0x000fe2000800063f */
[----:B------:R-:W-:Y:S01]  /*8410*/  IMAD.MOV.U32 R15, RZ, RZ, 0x1 ;  /* 0x00000001ff0f7424 */ /* 0x000fe200078e00ff */
[----:B------:R-:W-:Y:S01]  /*8420*/  LOP3.LUT R16, R4, 0x2, RZ, 0xfc, !PT ;  /* 0x0000000204107812 */ /* 0x000fe200078efcff */
[----:B------:R-:W-:Y:S01]  /*8430*/  ULDC UR6, c[0x0][0x14] ;  /* 0x0000050000067ab9 */ /* 0x000fe20000000800 */
[----:B------:R-:W-:Y:S01]  /*8440*/  PLOP3.LUT P0, PT, P0, P3, PT, 0x8a, 0x0 ;  /* 0x000000000000781c */ /* 0x000fe20000707172 */
[----:B------:R-:W-:Y:S01]  /*8450*/  UIMAD.WIDE.U32 UR20, UR4, UR6, URZ ;  /* 0x00000006041472a5 */ /* 0x000fe2000f8e003f */
[----:B------:R-:W-:Y:S01]  /*8460*/  IMAD.MOV.U32 R13, RZ, RZ, RZ ;  /* 0x000000ffff0d7224 */ /* 0x000fe200078e00ff */
[----:B------:R-:W-:-:S02]  /*8470*/  UIMAD UR13, UR5, UR6, URZ ;  /* 0x00000006050d72a4 */ /* 0x000fc4000f8e023f */
[----:B------:R-:W-:Y:S01]  /*8480*/  ULOP3.LUT UR17, URZ, UR7, URZ, 0x33, !UPT ;  /* 0x000000073f117292 */ /* 0x000fe2000f8e333f */
[----:B0-----:R-:W-:Y:S01]  /*8490*/  VIADD R5, R5, 0x3f ;  /* 0x0000003f05057836 */ /* 0x001fe20000000000 */
[----:B------:R-:W-:Y:S01]  /*84a0*/  UIADD3 UR13, UR21, UR13, URZ ;  /* 0x0000000d150d7290 */ /* 0x000fe2000fffe03f */
[----:B------:R-:W-:-:S03]  /*84b0*/  ULDC.64 UR22, c[0x0][0x198] ;  /* 0x0000660000167ab9 */ /* 0x000fc60000000a00 */
[----:B------:R-:W-:-:S04]  /*84c0*/  SHF.R.S32.HI R8, RZ, 0x1f, R5 ;  /* 0x0000001fff087819 */ /* 0x000fc80000011405 */
[----:B------:R-:W-:Y:S01]  /*84d0*/  LEA.HI R8, R8, R5, RZ, 0x6 ;  /* 0x0000000508087211 */ /* 0x000fe200078f30ff */
[----:B------:R-:W-:-:S03]  /*84e0*/  IMAD.MOV.U32 R5, RZ, RZ, 0x1 ;  /* 0x00000001ff057424 */ /* 0x000fc600078e00ff */
[----:B------:R-:W-:-:S05]  /*84f0*/  SHF.R.S32.HI R12, RZ, 0x6, R8 ;  /* 0x00000006ff0c7819 */ /* 0x000fca0000011408 */
[----:B------:R-:W-:-:S07]  /*8500*/  VIADD R0, R12, 0x1 ;  /* 0x000000010c007836 */ /* 0x000fce0000000000 */
.L_x_182:
[----:B------:R-:W-:-:S03]  /*8510*/  UMOV UR4, 0xffffffff ;  /* 0xffffffff00047882 */ /* 0x000fc60000000000 */
[----:B------:R-:W-:Y:S05]  /*8520*/  BRA.DIV UR4, `(.L_x_171) ;  /* 0x0000001604047947 */ /* 0x000fea000b800000 */
[----:B------:R-:W-:-:S13]  /*8530*/  ELECT P1, URZ, PT ;  /* 0x00000000003f782f */ /* 0x000fda0003820000 */
.L_x_203:
[----:B------:R-:W0:Y:S01]  /*8540*/  LDC R7, c[0x0][0x28c] ;  /* 0x0000a300ff077b82 */ /* 0x000e220000000800 */
[----:B------:R-:W-:Y:S01]  /*8550*/  BSSY B1, `(.L_x_172) ;  /* 0x0000035000017945 */ /* 0x000fe20003800000 */
[----:B0-----:R-:W-:-:S13]  /*8560*/  ISETP.LT.OR P1, PT, R7, 0x1, !P1 ;  /* 0x000000010700780c */ /* 0x001fda0004f21670 */
[----:B------:R-:W-:Y:S05]  /*8570*/  @P1 BRA `(.L_x_173) ;  /* 0x0000000000c81947 */ /* 0x000fea0003800000 */
[----:B------:R-:W-:Y:S02]  /*8580*/  IMAD.SHL.U32 R14, R14, 0x80, RZ ;  /* 0x000000800e0e7824 */ /* 0x000fe400078e00ff */
[----:B------:R-:W-:Y:S02]  /*8590*/  IMAD.SHL.U32 R17, R11, 0x80, RZ ;  /* 0x000000800b117824 */ /* 0x000fe400078e00ff */
[----:B------:R-:W-:Y:S02]  /*85a0*/  IMAD.MOV.U32 R20, RZ, RZ, RZ ;  /* 0x000000ffff147224 */ /* 0x000fe400078e00ff */
[----:B------:R-:W-:Y:S02]  /*85b0*/  IMAD.MOV.U32 R7, RZ, RZ, R0 ;  /* 0x000000ffff077224 */ /* 0x000fe400078e0000 */
[----:B------:R-:W-:Y:S02]  /*85c0*/  IMAD.MOV.U32 R8, RZ, RZ, R5 ;  /* 0x000000ffff087224 */ /* 0x000fe400078e0005 */
[----:B------:R-:W-:-:S07]  /*85d0*/  IMAD.MOV.U32 R9, RZ, RZ, R13 ;  /* 0x000000ffff097224 */ /* 0x000fce00078e000d */
.L_x_177:
[----:B------:R-:W0:Y:S01]  /*85e0*/  S2R R11, SR_CgaCtaId ;  /* 0x00000000000b7919 */ /* 0x000e220000008800 */
[----:B------:R-:W-:-:S04]  /*85f0*/  MOV R10, 0x400 ;  /* 0x00000400000a7802 */ /* 0x000fc80000000f00 */
[----:B0-----:R-:W-:Y:S02]  /*8600*/  LEA R18, R11, R10, 0x18 ;  /* 0x0000000a0b127211 */ /* 0x001fe400078ec0ff */
[----:B------:R-:W-:Y:S01]  /*8610*/  SHF.L.U32 R10, R8, 0x1f, RZ ;  /* 0x0000001f080a7819 */ /* 0x000fe200000006ff */
[----:B------:R-:W0:Y:S02]  /*8620*/  @!P3 LDC R11, c[0x0][0x500] ;  /* 0x00014000ff0bbb82 */ /* 0x000e240000000800 */
[----:B------:R-:W-:-:S04]  /*8630*/  IMAD R19, R9, 0x8, R18 ;  /* 0x0000000809137824 */ /* 0x000fc800078e0212 */
[----:B------:R-:W1:Y:S02]  /*8640*/  SYNCS.PHASECHK.TRANS64.TRYWAIT P1, [R19+URZ+0x70], R10 ;  /* 0x0000700a130075a7 */ /* 0x000e64000802017f */
[----:B-1----:R-:W-:Y:S05]  /*8650*/  @!P1 BRA `(.L_x_174) ;  /* 0x0000001000d89947 */ /* 0x002fea0003800000 */
.L_x_204:
[----:B-1----:R-:W-:Y:S01]  /*8660*/  PRMT R10, R16, 0x9910, RZ ;  /* 0x00009910100a7816 */ /* 0x002fe200000000ff */
[----:B0-----:R0:W-:Y:S03]  /*8670*/  @!P3 SYNCS.ARRIVE.TRANS64 RZ, [R19+URZ], R11 ;  /* 0x0000000b13ffb9a7 */ /* 0x0011e6000800003f */
[----:B------:R-:W-:-:S13]  /*8680*/  ISETP.NE.AND P1, PT, R10, 0x2, PT ;  /* 0x000000020a00780c */ /* 0x000fda0003f25270 */
[----:B0-----:R-:W-:Y:S05]  /*8690*/  @P1 BRA `(.L_x_175) ;  /* 0x0000000000041947 */ /* 0x001fea0003800000 */
[----:B------:R-:W-:Y:S01]  /*86a0*/  BPT.TRAP 0x1 ;  /* 0x000000040000795c */ /* 0x000fe20000300000 */
.L_x_175:
[----:B------:R-:W-:Y:S05]  /*86b0*/  @P0 BRA `(.L_x_176) ;  /* 0x0000000000040947 */ /* 0x000fea0003800000 */
[----:B------:R-:W-:Y:S01]  /*86c0*/  BPT.TRAP 0x1 ;  /* 0x000000040000795c */ /* 0x000fe20000300000 */
.L_x_176:
[----:B------:R-:W-:Y:S01]  /*86d0*/  IMAD R18, R9, 0x2000, R18 ;  /* 0x0000200009127824 */ /* 0x000fe200078e0212 */
[----:B------:R-:W-:Y:S01]  /*86e0*/  R2UR UR9, R19 ;  /* 0x00000000130972ca */ /* 0x000fe200000e0000 */
[----:B------:R-:W-:Y:S01]  /*86f0*/  VIADD R7, R7, 0xffffffff ;  /* 0xffffffff07077836 */ /* 0x000fe20000000000 */
[----:B------:R-:W-:Y:S01]  /*8700*/  UIADD3 UR4, UP0, UR22, 0xf0, URZ ;  /* 0x000000f016047890 */ /* 0x000fe2000ff1e03f */
[----:B------:R-:W-:Y:S01]  /*8710*/  R2UR UR11, R17 ;  /* 0x00000000110b72ca */ /* 0x000fe200000e0000 */
[----:B------:R-:W-:Y:S01]  /*8720*/  UIADD3 UR24, UP1, UR22, 0x1f0, URZ ;  /* 0x000001f016187890 */ /* 0x000fe2000ff3e03f */
[----:B------:R-:W-:Y:S01]  /*8730*/  R2UR UR8, R18 ;  /* 0x00000000120872ca */ /* 0x000fe200000e0000 */
[----:B------:R-:W-:Y:S01]  /*8740*/  UIADD3.X UR5, URZ, UR23, URZ, UP0, !UPT ;  /* 0x000000173f057290 */ /* 0x000fe200087fe43f */
[----:B------:R-:W-:Y:S01]  /*8750*/  R2UR UR10, R20 ;  /* 0x00000000140a72ca */ /* 0x000fe200000e0000 */
[----:B------:R-:W-:Y:S01]  /*8760*/  VIADD R9, R9, 0x1 ;  /* 0x0000000109097836 */ /* 0x000fe20000000000 */
[----:B------:R-:W-:Y:S01]  /*8770*/  R2UR UR12, R6 ;  /* 0x00000000060c72ca */ /* 0x000fe200000e0000 */
[----:B------:R-:W-:Y:S01]  /*8780*/  UIADD3.X UR25, URZ, UR23, URZ, UP1, !UPT ;  /* 0x000000173f197290 */ /* 0x000fe20008ffe43f */
[----:B------:R-:W-:Y:S01]  /*8790*/  R2UR UR19, R14 ;  /* 0x000000000e1372ca */ /* 0x000fe200000e0000 */
[----:B------:R-:W-:Y:S01]  /*87a0*/  UMOV UR6, 0x0 ;  /* 0x0000000000067882 */ /* 0x000fe20000000000 */
[----:B------:R-:W-:Y:S01]  /*87b0*/  ISETP.GT.AND P4, PT, R7, 0x1, PT ;  /* 0x000000010700780c */ /* 0x000fe20003f84270 */
[----:B------:R-:W-:Y:S01]  /*87c0*/  UMOV UR7, 0x10000000 ;  /* 0x1000000000077882 */ /* 0x000fe20000000000 */
[----:B------:R-:W-:Y:S01]  /*87d0*/  ISETP.NE.AND P1, PT, R9, 0xe, PT ;  /* 0x0000000e0900780c */ /* 0x000fe20003f25270 */
[----:B------:R-:W-:-:S02]  /*87e0*/  VIADD R20, R20, 0x40 ;  /* 0x0000004014147836 */ /* 0x000fc40000000000 */
[----:B------:R-:W-:Y:S01]  /*87f0*/  UIADD3 UR14, UR8, 0x200, URZ ;  /* 0x00000200080e7890 */ /* 0x000fe2000fffe03f */
[----:B------:R-:W-:Y:S01]  /*8800*/  SEL R11, RZ, 0x1, P1 ;  /* 0x00000001ff0b7807 */ /* 0x000fe20000800000 */
[----:B------:R-:W-:Y:S01]  /*8810*/  UIADD3 UR15, UR8, 0x1c200, URZ ;  /* 0x0001c200080f7890 */ /* 0x000fe2000fffe03f */
[----:B------:R-:W-:Y:S02]  /*8820*/  SEL R9, R9, RZ, P1 ;  /* 0x000000ff09097207 */ /* 0x000fe40000800000 */
[----:B------:R-:W-:Y:S02]  /*8830*/  LOP3.LUT R8, R8, R11, RZ, 0x3c, !PT ;  /* 0x0000000b08087212 */ /* 0x000fe400078e3cff */
[----:B------:R-:W-:Y:S02]  /*8840*/  UMOV UR8, UR14 ;  /* 0x0000000e00087c82 */ /* 0x000fe40008000000 */
[----:B------:R0:W-:Y:S02]  /*8850*/  UTMALDG.3D [UR8], [UR4], desc[UR6] ;  /* 0x00000608040075b4 */ /* 0x0001e40008011000 */
[----:B0-----:R-:W-:Y:S01]  /*8860*/  UMOV UR8, UR15 ;  /* 0x0000000f00087c82 */ /* 0x001fe20008000000 */
[----:B------:R-:W-:-:S02]  /*8870*/  UMOV UR11, UR19 ;  /* 0x00000013000b7c82 */ /* 0x000fc40008000000 */
[----:B------:R0:W-:Y:S02]  /*8880*/  UTMALDG.3D [UR8], [UR24], desc[UR6] ;  /* 0x00000608180075b4 */ /* 0x0001e40008011000 */
[----:B0-----:R-:W-:Y:S05]  /*8890*/  @P4 BRA `(.L_x_177) ;  /* 0xfffffffc00504947 */ /* 0x001fea000383ffff */
.L_x_173:
[----:B------:R-:W-:Y:S05]  /*88a0*/  BSYNC B1 ;  /* 0x0000000000017941 */ /* 0x000fea0003800000 */
.L_x_172:
[----:B------:R-:W-:Y:S01]  /*88b0*/  LOP3.LUT P4, RZ, R15, 0xff, RZ, 0xc0, !PT ;  /* 0x000000ff0fff7812 */ /* 0x000fe2000788c0ff */
[----:B------:R-:W-:Y:S01]  /*88c0*/  IMAD.IADD R13, R12, 0x1, R13 ;  /* 0x000000010c0d7824 */ /* 0x000fe200078e020d */
[----:B------:R-:W-:Y:S01]  /*88d0*/  IADD3 R2, P5, R2, UR20, RZ ;  /* 0x0000001402027c10 */ /* 0x000fe2000ffbe0ff */
[----:B------:R-:W-:Y:S01]  /*88e0*/  ULDC.64 UR4, c[0x0][0x650] ;  /* 0x0001940000047ab9 */ /* 0x000fe20000000a00 */
[----:B------:R-:W-:Y:S01]  /*88f0*/  BSSY B1, `(.L_x_178) ;  /* 0x000006b000017945 */ /* 0x000fe20003800000 */
[----:B------:R-:W-:Y:S01]  /*8900*/  IMAD.MOV.U32 R11, RZ, RZ, -0x1 ;  /* 0xffffffffff0b7424 */ /* 0x000fe200078e00ff */
[----:B------:R-:W-:Y:S01]  /*8910*/  ISETP.GT.U32.AND P1, PT, R13, 0xd, PT ;  /* 0x0000000d0d00780c */ /* 0x000fe20003f24070 */
[----:B------:R-:W-:Y:S01]  /*8920*/  IMAD.MOV.U32 R14, RZ, RZ, -0x1 ;  /* 0xffffffffff0e7424 */ /* 0x000fe200078e00ff */
[----:B------:R-:W-:Y:S02]  /*8930*/  SHF.R.U32.HI R6, RZ, 0x1, R13 ;  /* 0x00000001ff067819 */ /* 0x000fe4000001160d */
[----:B------:R-:W-:-:S02]  /*8940*/  ISETP.LT.U32.AND P1, PT, R12, 0xe, P1 ;  /* 0x0000000e0c00780c */ /* 0x000fc40000f21070 */
[----:B------:R-:W-:Y:S01]  /*8950*/  IADD3.X R3, R3, UR13, RZ, P5, !PT ;  /* 0x0000000d03037c10 */ /* 0x000fe2000affe4ff */
[----:B------:R-:W0:Y:S01]  /*8960*/  @P4 S2R R8, SR_CgaCtaId ;  /* 0x0000000000084919 */ /* 0x000e220000008800 */
[----:B------:R-:W-:Y:S02]  /*8970*/  @P4 MOV R7, 0x400 ;  /* 0x0000040000074802 */ /* 0x000fe40000000f00 */
[----:B------:R-:W-:Y:S02]  /*8980*/  PRMT R15, RZ, 0x7610, R15 ;  /* 0x00007610ff0f7816 */ /* 0x000fe4000000000f */
[----:B0-----:R-:W-:Y:S01]  /*8990*/  @P4 LEA R8, R8, R7, 0x18 ;  /* 0x0000000708084211 */ /* 0x001fe200078ec0ff */
[----:B------:R-:W-:Y:S01]  /*89a0*/  IMAD.WIDE.U32 R6, R6, -0x6db6db6d, RZ ;  /* 0x9249249306067825 */ /* 0x000fe200078e00ff */
[----:B------:R-:W-:Y:S02]  /*89b0*/  SEL R6, RZ, 0x1, !P1 ;  /* 0x00000001ff067807 */ /* 0x000fe40004800000 */
[----:B------:R-:W-:Y:S01]  /*89c0*/  ISETP.GE.U32.AND P1, PT, R2, UR4, PT ;  /* 0x0000000402007c0c */ /* 0x000fe2000bf26070 */
[----:B------:R0:W-:Y:S01]  /*89d0*/  @P4 SYNCS.ARRIVE.TRANS64.A1T0 RZ, [R8+URZ+0xf8], RZ ;  /* 0x0000f8ff08ff49a7 */ /* 0x0001e2000810003f */
[----:B------:R-:W-:-:S02]  /*89e0*/  ISETP.GE.U32.AND P4, PT, R12, 0xe, PT ;  /* 0x0000000e0c00780c */ /* 0x000fc40003f86070 */
[----:B------:R-:W-:Y:S02]  /*89f0*/  ISETP.GE.U32.AND.EX P1, PT, R3, UR5, PT, P1 ;  /* 0x0000000503007c0c */ /* 0x000fe4000bf26110 */
[----:B------:R-:W-:Y:S01]  /*8a00*/  LOP3.LUT R5, R5, R6, RZ, 0x3c, !PT ;  /* 0x0000000605057212 */ /* 0x000fe200078e3cff */
[----:B------:R-:W-:Y:S01]  /*8a10*/  IMAD.MOV.U32 R6, RZ, RZ, -0x1 ;  /* 0xffffffffff067424 */ /* 0x000fe200078e00ff */
[--C-:B0-----:R-:W-:Y:S02]  /*8a20*/  SHF.R.U32.HI R8, RZ, 0x2, R7.reuse ;  /* 0x00000002ff087819 */ /* 0x101fe40000011607 */
[----:B------:R-:W-:-:S03]  /*8a30*/  PRMT R7, RZ, 0x7610, R7 ;  /* 0x00007610ff077816 */ /* 0x000fc60000000007 */
[----:B------:R-:W-:Y:S02]  /*8a40*/  IMAD R13, R8, -0xe, R13 ;  /* 0xfffffff2080d7824 */ /* 0x000fe400078e020d */
[----:B------:R-:W-:Y:S02]  /*8a50*/  @P4 LOP3.LUT R5, R5, 0x1, R8, 0x78, !PT ;  /* 0x0000000105054812 */ /* 0x000fe400078e7808 */
[----:B------:R-:W-:Y:S05]  /*8a60*/  @P1 BRA `(.L_x_179) ;  /* 0x00000004004c1947 */ /* 0x000fea0003800000 */
[----:B------:R-:W-:Y:S01]  /*8a70*/  ULDC.64 UR4, c[0x0][0x628] ;  /* 0x00018a0000047ab9 */ /* 0x000fe20000000a00 */
[----:B------:R-:W0:Y:S01]  /*8a80*/  S2R R17, SR_CTAID.X ;  /* 0x0000000000117919 */ /* 0x000e220000002500 */
[----:B------:R-:W-:Y:S01]  /*8a90*/  ISETP.NE.U32.AND P1, PT, RZ, UR4, PT ;  /* 0x00000004ff007c0c */ /* 0x000fe2000bf25070 */
[----:B------:R-:W-:Y:S01]  /*8aa0*/  ULDC UR7, c[0x0][0x630] ;  /* 0x00018c0000077ab9 */ /* 0x000fe20000000800 */
[----:B------:R-:W-:Y:S01]  /*8ab0*/  IMAD.MOV.U32 R6, RZ, RZ, R2 ;  /* 0x000000ffff067224 */ /* 0x000fe200078e0002 */
[----:B------:R-:W1:Y:S01]  /*8ac0*/  S2R R14, SR_CTAID.Y ;  /* 0x00000000000e7919 */ /* 0x000e620000002600 */
[----:B------:R-:W-:Y:S01]  /*8ad0*/  ISETP.NE.AND.EX P1, PT, RZ, UR5, PT, P1 ;  /* 0x00000005ff007c0c */ /* 0x000fe2000bf25310 */
[----:B------:R-:W-:-:S12]  /*8ae0*/  IMAD.MOV.U32 R7, RZ, RZ, R3 ;  /* 0x000000ffff077224 */ /* 0x000fd800078e0003 */
[----:B------:R-:W-:Y:S05]  /*8af0*/  @!P1 BRA `(.L_x_180) ;  /* 0x0000000000289947 */ /* 0x000fea0003800000 */
[----:B------:R-:W-:Y:S02]  /*8b00*/  ULDC UR6, c[0x0][0x634] ;  /* 0x00018d0000067ab9 */ /* 0x000fe40000000800 */
[----:B------:R-:W-:-:S05]  /*8b10*/  IADD3 R11, P1, R2, UR6, RZ ;  /* 0x00000006020b7c10 */ /* 0x000fca000ff3e0ff */
[----:B------:R-:W-:-:S04]  /*8b20*/  IMAD.X R19, RZ, RZ, R3, P1 ;  /* 0x000000ffff137224 */ /* 0x000fc800008e0603 */
[----:B------:R-:W-:-:S04]  /*8b30*/  IMAD.WIDE.U32 R8, R19, UR4, RZ ;  /* 0x0000000413087c25 */ /* 0x000fc8000f8e00ff */
[----:B------:R-:W-:-:S04]  /*8b40*/  IMAD.WIDE.U32 R8, P1, R11, UR5, R8 ;  /* 0x000000050b087c25 */ /* 0x000fc8000f820008 */
[----:B------:R-:W-:-:S04]  /*8b50*/  IMAD.WIDE.U32 R10, R11, UR4, RZ ;  /* 0x000000040b0a7c25 */ /* 0x000fc8000f8e00ff */
[----:B------:R-:W-:Y:S01]  /*8b60*/  IMAD.X R7, RZ, RZ, RZ, P1 ;  /* 0x000000ffff077224 */ /* 0x000fe200008e06ff */
[----:B------:R-:W-:Y:S01]  /*8b70*/  IADD3 RZ, P1, R11, R8, RZ ;  /* 0x000000080bff7210 */ /* 0x000fe20007f3e0ff */
[----:B------:R-:W-:-:S04]  /*8b80*/  IMAD.MOV.U32 R6, RZ, RZ, R9 ;  /* 0x000000ffff067224 */ /* 0x000fc800078e0009 */
[----:B------:R-:W-:-:S08]  /*8b90*/  IMAD.WIDE.U32.X R6, R19, UR5, R6, P1 ;  /* 0x0000000513067c25 */ /* 0x000fd000088e0406 */
.L_x_180:
[--C-:B------:R-:W-:Y:S01]  /*8ba0*/  SHF.R.U64 R10, R6, UR7, R7.reuse ;  /* 0x00000007060a7c19 */ /* 0x100fe20008001207 */
[----:B------:R-:W-:Y:S01]  /*8bb0*/  ULDC.64 UR4, c[0x0][0x620] ;  /* 0x0001880000047ab9 */ /* 0x000fe20000000a00 */
[----:B------:R-:W-:Y:S01]  /*8bc0*/  SHF.R.U32.HI R6, RZ, UR7, R7 ;  /* 0x00000007ff067c19 */ /* 0x000fe20008011607 */
[----:B------:R-:W2:Y:S01]  /*8bd0*/  LDC R22, c[0x0][0x144] ;  /* 0x00005100ff167b82 */ /* 0x000ea20000000800 */
[----:B------:R-:W-:Y:S01]  /*8be0*/  IADD3 R9, P1, RZ, -R10, RZ ;  /* 0x8000000aff097210 */ /* 0x000fe20007f3e0ff */
[----:B------:R-:W-:Y:S01]  /*8bf0*/  ULDC.64 UR8, c[0x0][0x640] ;  /* 0x0001900000087ab9 */ /* 0x000fe20000000a00 */
[----:B0-----:R-:W-:Y:S01]  /*8c00*/  I2FP.F32.U32 R11, R17 ;  /* 0x00000011000b7245 */ /* 0x001fe20000201000 */
[----:B------:R-:W-:Y:S02]  /*8c10*/  ULDC UR6, c[0x0][0x608] ;  /* 0x0001820000067ab9 */ /* 0x000fe40000000800 */
[----:B------:R-:W-:Y:S01]  /*8c20*/  IMAD.X R6, RZ, RZ, ~R6, P1 ;  /* 0x000000ffff067224 */ /* 0x000fe200008e0e06 */
[----:B------:R-:W-:Y:S01]  /*8c30*/  ISETP.NE.U32.AND P1, PT, RZ, UR8, PT ;  /* 0x00000008ff007c0c */ /* 0x000fe2000bf25070 */
[----:B------:R-:W0:Y:S02]  /*8c40*/  LDC R19, c[0x0][0x148] ;  /* 0x00005200ff137b82 */ /* 0x000e240000000800 */
[----:B------:R-:W-:Y:S01]  /*8c50*/  IMAD R8, R6, UR4, RZ ;  /* 0x0000000406087c24 */ /* 0x000fe2000f8e02ff */
[----:B------:R-:W-:Y:S01]  /*8c60*/  ISETP.NE.AND.EX P1, PT, RZ, UR9, PT, P1 ;  /* 0x00000009ff007c0c */ /* 0x000fe2000bf25310 */
[----:B------:R-:W-:Y:S01]  /*8c70*/  IMAD.WIDE.U32 R6, R9, UR4, R2 ;  /* 0x0000000409067c25 */ /* 0x000fe2000f8e0002 */
[----:B------:R-:W-:-:S03]  /*8c80*/  ULDC UR4, c[0x0][0x150] ;  /* 0x0000540000047ab9 */ /* 0x000fc60000000800 */
[----:B------:R-:W-:Y:S02]  /*8c90*/  IMAD R9, R9, UR5, R8 ;  /* 0x0000000509097c24 */ /* 0x000fe4000f8e0208 */
[----:B------:R-:W-:Y:S01]  /*8ca0*/  FMUL R8, R11, UR4 ;  /* 0x000000040b087c20 */ /* 0x000fe20008400000 */
[----:B------:R-:W-:Y:S01]  /*8cb0*/  ULDC UR4, c[0x0][0x618] ;  /* 0x0001860000047ab9 */ /* 0x000fe20000000800 */
[----:B------:R-:W-:Y:S01]  /*8cc0*/  ULDC UR5, c[0x0][0x154] ;  /* 0x0000550000057ab9 */ /* 0x000fe20000000800 */
[----:B------:R-:W-:-:S03]  /*8cd0*/  IMAD.IADD R7, R7, 0x1, R9 ;  /* 0x0000000107077824 */ /* 0x000fc600078e0209 */
[----:B------:R-:W3:Y:S02]  /*8ce0*/  F2I.U32.TRUNC.NTZ R8, R8 ;  /* 0x0000000800087305 */ /* 0x000ee4000020f000 */
[----:B------:R-:W-:Y:S02]  /*8cf0*/  SHF.R.U64 R11, R6, UR4, R7 ;  /* 0x00000004060b7c19 */ /* 0x000fe40008001207 */
[----:B-1----:R-:W-:-:S05]  /*8d00*/  I2FP.F32.U32 R6, R14 ;  /* 0x0000000e00067245 */ /* 0x002fca0000201000 */
[----:B------:R-:W-:Y:S01]  /*8d10*/  FMUL R21, R6, UR5 ;  /* 0x0000000506157c20 */ /* 0x000fe20008400000 */
[----:B------:R-:W-:Y:S01]  /*8d20*/  SHF.R.U32.HI R6, RZ, UR4, R7 ;  /* 0x00000004ff067c19 */ /* 0x000fe20008011607 */
[----:B------:R-:W-:-:S03]  /*8d30*/  ULDC UR4, c[0x0][0x658] ;  /* 0x0001960000047ab9 */ /* 0x000fc60000000800 */
[--C-:B------:R-:W-:Y:S01]  /*8d40*/  SHF.R.U64 R20, R11, UR6, R6.reuse ;  /* 0x000000060b147c19 */ /* 0x100fe20008001206 */
[----:B------:R-:W1:Y:S01]  /*8d50*/  F2I.U32.TRUNC.NTZ R21, R21 ;  /* 0x0000001500157305 */ /* 0x000e62000020f000 */
[----:B------:R-:W-:Y:S01]  /*8d60*/  SHF.R.U32.HI R7, RZ, UR6, R6 ;  /* 0x00000006ff077c19 */ /* 0x000fe20008011606 */
[----:B---3--:R-:W-:-:S03]  /*8d70*/  IMAD.MOV R8, RZ, RZ, -R8 ;  /* 0x000000ffff087224 */ /* 0x008fc600078e0a08 */
[----:B------:R-:W-:Y:S01]  /*8d80*/  SHF.R.U64 R18, R20, UR4, R7 ;  /* 0x0000000414127c19 */ /* 0x000fe20008001207 */
[----:B--2---:R-:W-:Y:S01]  /*8d90*/  IMAD R17, R22, R8, R17 ;  /* 0x0000000816117224 */ /* 0x004fe200078e0211 */
[----:B------:R-:W-:-:S03]  /*8da0*/  SHF.R.U32.HI R23, RZ, UR4, R7 ;  /* 0x00000004ff177c19 */ /* 0x000fc60008011607 */
[----:B------:R-:W-:Y:S02]  /*8db0*/  IMAD.MOV.U32 R6, RZ, RZ, R18 ;  /* 0x000000ffff067224 */ /* 0x000fe400078e0012 */
[----:B------:R-:W-:Y:S01]  /*8dc0*/  IMAD.MOV.U32 R7, RZ, RZ, R23 ;  /* 0x000000ffff077224 */ /* 0x000fe200078e0017 */
[----:B-1----:R-:W-:Y:S06]  /*8dd0*/  @!P1 BRA `(.L_x_181) ;  /* 0x0000000000289947 */ /* 0x002fec0003800000 */
[----:B------:R-:W-:Y:S02]  /*8de0*/  ULDC UR4, c[0x0][0x64c] ;  /* 0x0001930000047ab9 */ /* 0x000fe40000000800 */
[----:B------:R-:W-:-:S05]  /*8df0*/  IADD3 R7, P1, R18, UR4, RZ ;  /* 0x0000000412077c10 */ /* 0x000fca000ff3e0ff */
[----:B------:R-:W-:-:S04]  /*8e00*/  IMAD.X R23, RZ, RZ, R23, P1 ;  /* 0x000000ffff177224 */ /* 0x000fc800008e0617 */
[----:B------:R-:W-:-:S04]  /*8e10*/  IMAD.WIDE.U32 R8, R23, UR8, RZ ;  /* 0x0000000817087c25 */ /* 0x000fc8000f8e00ff */
[----:B------:R-:W-:-:S04]  /*8e20*/  IMAD.WIDE.U32 R8, P1, R7, UR9, R8 ;  /* 0x0000000907087c25 */ /* 0x000fc8000f820008 */
[----:B------:R-:W-:-:S04]  /*8e30*/  IMAD.WIDE.U32 R6, R7, UR8, RZ ;  /* 0x0000000807067c25 */ /* 0x000fc8000f8e00ff */
[----:B------:R-:W-:Y:S01]  /*8e40*/  IMAD.MOV.U32 R6, RZ, RZ, R9 ;  /* 0x000000ffff067224 */ /* 0x000fe200078e0009 */
[----:B------:R-:W-:Y:S01]  /*8e50*/  IADD3 RZ, P4, R7, R8, RZ ;  /* 0x0000000807ff7210 */ /* 0x000fe20007f9e0ff */
[----:B------:R-:W-:-:S04]  /*8e60*/  IMAD.X R7, RZ, RZ, RZ, P1 ;  /* 0x000000ffff077224 */ /* 0x000fc800008e06ff */
[----:B------:R-:W-:-:S08]  /*8e70*/  IMAD.WIDE.U32.X R6, R23, UR9, R6, P4 ;  /* 0x0000000917067c25 */ /* 0x000fd0000a0e0406 */
.L_x_181:
[----:B------:R-:W-:Y:S01]  /*8e80*/  ULDC UR4, c[0x0][0x648] ;  /* 0x0001920000047ab9 */ /* 0x000fe20000000800 */
[----:B------:R-:W-:Y:S01]  /*8e90*/  LOP3.LUT R20, R20, UR17, RZ, 0xc0, !PT ;  /* 0x0000001114147c12 */ /* 0x000fe2000f8ec0ff */
[----:B------:R-:W-:Y:S01]  /*8ea0*/  IMAD.MOV R21, RZ, RZ, -R21 ;  /* 0x000000ffff157224 */ /* 0x000fe200078e0a15 */
[----:B------:R-:W-:Y:S01]  /*8eb0*/  SHF.R.U64 R7, R6, UR4, R7 ;  /* 0x0000000406077c19 */ /* 0x000fe20008001207 */
[----:B------:R-:W-:Y:S01]  /*8ec0*/  ULDC UR4, c[0x0][0x638] ;  /* 0x00018e0000047ab9 */ /* 0x000fe20000000800 */
[----:B------:R-:W-:Y:S01]  /*8ed0*/  LOP3.LUT R11, R11, UR16, RZ, 0xc0, !PT ;  /* 0x000000100b0b7c12 */ /* 0x000fe2000f8ec0ff */
[----:B0-----:R-:W-:Y:S01]  /*8ee0*/  @P2 IMAD R17, R19, R21, R14 ;  /* 0x0000001513112224 */ /* 0x001fe200078e020e */
[----:B------:R-:W-:Y:S01]  /*8ef0*/  ULDC UR5, c[0x0][0x610] ;  /* 0x0001840000057ab9 */ /* 0x000fe20000000800 */
[----:B------:R-:W-:Y:S02]  /*8f00*/  IMAD.MOV R9, RZ, RZ, -R7 ;  /* 0x000000ffff097224 */ /* 0x000fe400078e0a07 */
[----:B------:R-:W-:-:S02]  /*8f10*/  IMAD R20, R7, UR18, R20 ;  /* 0x0000001207147c24 */ /* 0x000fc4000f8e0214 */
[----:B------:R-:W-:Y:S01]  /*8f20*/  IMAD R18, R9, UR4, R18 ;  /* 0x0000000409127c24 */ /* 0x000fe2000f8e0212 */
[----:B------:R-:W-:Y:S01]  /*8f30*/  ULDC UR4, c[0x0][0x600] ;  /* 0x0001800000047ab9 */ /* 0x000fe20000000800 */
[----:B------:R-:W-:Y:S02]  /*8f40*/  IMAD R17, R20, UR5, R17 ;  /* 0x0000000514117c24 */ /* 0x000fe4000f8e0211 */
[----:B------:R-:W-:Y:S02]  /*8f50*/  IMAD R18, R18, UR4, R11 ;  /* 0x0000000412127c24 */ /* 0x000fe4000f8e020b */
[----:B------:R-:W-:Y:S02]  /*8f60*/  IMAD.MOV.U32 R7, RZ, RZ, 0x1 ;  /* 0x00000001ff077424 */ /* 0x000fe400078e00ff */
[----:B------:R-:W-:Y:S01]  /*8f70*/  IMAD.MOV.U32 R6, RZ, RZ, R10 ;  /* 0x000000ffff067224 */ /* 0x000fe200078e000a */
[----:B------:R-:W-:Y:S02]  /*8f80*/  SEL R14, R18, R17, !P2 ;  /* 0x00000011120e7207 */ /* 0x000fe40005000000 */
[----:B------:R-:W-:-:S07]  /*8f90*/  SEL R11, R17, R18, !P2 ;  /* 0x00000012110b7207 */ /* 0x000fce0005000000 */
.L_x_179:
[----:B------:R-:W-:Y:S05]  /*8fa0*/  BSYNC B1 ;  /* 0x0000000000017941 */ /* 0x000fea0003800000 */
.L_x_178:
[----:B------:R-:W-:-:S13]  /*8fb0*/  LOP3.LUT P1, RZ, R7, 0xff, RZ, 0xc0, !PT ;  /* 0x000000ff07ff7812 */ /* 0x000fda000782c0ff */
[----:B------:R-:W-:Y:S05]  /*8fc0*/  @P1 BRA `(.L_x_182) ;  /* 0xfffffff400501947 */ /* 0x000fea000383ffff */
[----:B------:R-:W-:Y:S05]  /*8fd0*/  BSYNC B0 ;  /* 0x0000000000007941 */ /* 0x000fea0003800000 */
.L_x_170:
[----:B------:R-:W-:-:S03]  /*8fe0*/  UMOV UR4, 0xffffffff ;  /* 0xffffffff00047882 */ /* 0x000fc60000000000 */
[----:B------:R-:W-:Y:S05]  /*8ff0*/  BRA.DIV UR4, `(.L_x_183) ;  /* 0x0000000a04847947 */ /* 0x000fea000b800000 */
[----:B------:R-:W-:-:S13]  /*9000*/  ELECT P0, URZ, PT ;  /* 0x00000000003f782f */ /* 0x000fda0003800000 */
.L_x_207:
[----:B------:R-:W-:Y:S04]  /*9010*/  BSSY B0, `(.L_x_184) ;  /* 0x0000085000007945 */ /* 0x000fe80003800000 */
[----:B------:R-:W-:Y:S05]  /*9020*/  @!P0 BRA `(.L_x_185) ;  /* 0x00000008000c8947 */ /* 0x000fea0003800000 */
[----:B------:R-:W-:-:S04]  /*9030*/  LOP3.LUT R4, R4, 0x2, RZ, 0xfc, !PT ;  /* 0x0000000204047812 */ /* 0x000fc800078efcff */
[----:B------:R-:W-:-:S13]  /*9040*/  ISETP.NE.AND P0, PT, R4, 0x3, PT ;  /* 0x000000030400780c */ /* 0x000fda0003f05270 */
[----:B------:R-:W-:Y:S05]  /*9050*/  @!P0 BRA `(.L_x_186) ;  /* 0x0000000000048947 */ /* 0x000fea0003800000 */
[----:B------:R-:W-:Y:S01]  /*9060*/  BPT.TRAP 0x1 ;  /* 0x000000040000795c */ /* 0x000fe20000300000 */
.L_x_186:
[----:B------:R-:W0:Y:S01]  /*9070*/  S2R R3, SR_CgaCtaId ;  /* 0x0000000000037919 */ /* 0x000e220000008800 */
[----:B------:R-:W-:-:S04]  /*9080*/  MOV R0, 0x400 ;  /* 0x0000040000007802 */ /* 0x000fc80000000f00 */
[----:B0-----:R-:W-:Y:S02]  /*9090*/  LEA R0, R3, R0, 0x18 ;  /* 0x0000000003007211 */ /* 0x001fe400078ec0ff */
[----:B------:R-:W-:-:S03]  /*90a0*/  SHF.L.U32 R3, R5, 0x1f, RZ ;  /* 0x0000001f05037819 */ /* 0x000fc600000006ff */
[----:B------:R-:W-:-:S04]  /*90b0*/  VIADD R0, R0, 0x70 ;  /* 0x0000007000007836 */ /* 0x000fc80000000000 */
[C---:B------:R-:W-:Y:S02]  /*90c0*/  IMAD R6, R13.reuse, 0x8, R0 ;  /* 0x000000080d067824 */ /* 0x040fe400078e0200 */
[----:B------:R-:W-:Y:S02]  /*90d0*/  VIADD R13, R13, 0x1 ;  /* 0x000000010d0d7836 */ /* 0x000fe40000000000 */
[----:B------:R-:W0:Y:S03]  /*90e0*/  SYNCS.PHASECHK.TRANS64.TRYWAIT P0, [R6+URZ], R3 ;  /* 0x00000003060075a7 */ /* 0x000e26000800017f */
[----:B------:R-:W-:-:S04]  /*90f0*/  ISETP.NE.AND P1, PT, R13, 0xe, PT ;  /* 0x0000000e0d00780c */ /* 0x000fc80003f25270 */
[----:B------:R-:W-:Y:S02]  /*9100*/  SEL R2, RZ, 0x1, P1 ;  /* 0x00000001ff027807 */ /* 0x000fe40000800000 */
[----:B------:R-:W-:Y:S02]  /*9110*/  SEL R13, R13, RZ, P1 ;  /* 0x000000ff0d0d7207 */ /* 0x000fe40000800000 */
[----:B------:R-:W-:-:S03]  /*9120*/  LOP3.LUT R8, R5, R2, RZ, 0x3c, !PT ;  /* 0x0000000205087212 */ /* 0x000fc600078e3cff */
[----:B------:R-:W-:Y:S01]  /*9130*/  IMAD R7, R13, 0x8, R0 ;  /* 0x000000080d077824 */ /* 0x000fe200078e0200 */
[----:B------:R-:W-:Y:S01]  /*9140*/  SHF.L.U32 R4, R8, 0x1f, RZ ;  /* 0x0000001f08047819 */ /* 0x000fe200000006ff */
[----:B0-----:R-:W-:Y:S06]  /*9150*/  @!P0 BRA `(.L_x_187) ;  /* 0x0000000800508947 */ /* 0x001fec0003800000 */
.L_x_208:
[----:B------:R-:W1:Y:S01]  /*9160*/  SYNCS.PHASECHK.TRANS64.TRYWAIT P0, [R7+URZ], R4 ;  /* 0x00000004070075a7 */ /* 0x000e62000800017f */
[----:B------:R-:W-:-:S05]  /*9170*/  VIADD R2, R13, 0x1 ;  /* 0x000000010d027836 */ /* 0x000fca0000000000 */
[----:B------:R-:W-:-:S04]  /*9180*/  ISETP.NE.AND P1, PT, R2, 0xe, PT ;  /* 0x0000000e0200780c */ /* 0x000fc80003f25270 */
[----:B0-----:R-:W-:Y:S02]  /*9190*/  SEL R3, RZ, 0x1, P1 ;  /* 0x00000001ff037807 */ /* 0x001fe40000800000 */
[----:B------:R-:W-:Y:S02]  /*91a0*/  SEL R9, R2, RZ, P1 ;  /* 0x000000ff02097207 */ /* 0x000fe40000800000 */
[----:B------:R-:W-:-:S03]  /*91b0*/  LOP3.LUT R8, R8, R3, RZ, 0x3c, !PT ;  /* 0x0000000308087212 */ /* 0x000fc600078e3cff */
[----:B------:R-:W-:Y:S01]  /*91c0*/  IMAD R6, R9, 0x8, R0 ;  /* 0x0000000809067824 */ /* 0x000fe200078e0200 */
[----:B------:R-:W-:Y:S01]  /*91d0*/  SHF.L.U32 R5, R8, 0x1f, RZ ;  /* 0x0000001f08057819 */ /* 0x000fe200000006ff */
[----:B-1----:R-:W-:Y:S06]  /*91e0*/  @!P0 BRA `(.L_x_188) ;  /* 0x0000000800408947 */ /* 0x002fec0003800000 */
.L_x_209:
[----:B------:R-:W1:Y:S01]  /*91f0*/  SYNCS.PHASECHK.TRANS64.TRYWAIT P0, [R6+URZ], R5 ;  /* 0x00000005060075a7 */ /* 0x000e62000800017f */
[----:B------:R-:W-:-:S05]  /*9200*/  VIADD R2, R9, 0x1 ;  /* 0x0000000109027836 */ /* 0x000fca0000000000 */
[----:B------:R-:W-:-:S04]  /*9210*/  ISETP.NE.AND P1, PT, R2, 0xe, PT ;  /* 0x0000000e0200780c */ /* 0x000fc80003f25270 */
[----:B------:R-:W-:Y:S02]  /*9220*/  SEL R3, RZ, 0x1, P1 ;  /* 0x00000001ff037807 */ /* 0x000fe40000800000 */
[----:B0-----:R-:W-:Y:S02]  /*9230*/  SEL R7, R2, RZ, P1 ;  /* 0x000000ff02077207 */ /* 0x001fe40000800000 */
[----:B------:R-:W-:-:S03]  /*9240*/  LOP3.LUT R8, R8, R3, RZ, 0x3c, !PT ;  /* 0x0000000308087212 */ /* 0x000fc600078e3cff */
[----:B------:R-:W-:Y:S01]  /*9250*/  IMAD R9, R7, 0x8, R0 ;  /* 0x0000000807097824 */ /* 0x000fe200078e0200 */
[----:B------:R-:W-:Y:S01]  /*9260*/  SHF.L.U32 R4, R8, 0x1f, RZ ;  /* 0x0000001f08047819 */ /* 0x000fe200000006ff */
[----:B-1----:R-:W-:Y:S06]  /*9270*/  @!P0 BRA `(.L_x_189) ;  /* 0x0000000800308947 */ /* 0x002fec0003800000 */
.L_x_210:
[----:B------:R-:W1:Y:S01]  /*9280*/  SYNCS.PHASECHK.TRANS64.TRYWAIT P0, [R9+URZ], R4 ;  /* 0x00000004090075a7 */ /* 0x000e62000800017f */
[----:B------:R-:W-:-:S05]  /*9290*/  VIADD R2, R7, 0x1 ;  /* 0x0000000107027836 */ /* 0x000fca0000000000 */
[----:B------:R-:W-:-:S04]  /*92a0*/  ISETP.NE.AND P1, PT, R2, 0xe, PT ;  /* 0x0000000e0200780c */ /* 0x000fc80003f25270 */
[----:B------:R-:W-:Y:S02]  /*92b0*/  SEL R3, RZ, 0x1, P1 ;  /* 0x00000001ff037807 */ /* 0x000fe40000800000 */
[----:B------:R-:W-:Y:S02]  /*92c0*/  SEL R7, R2, RZ, P1 ;  /* 0x000000ff02077207 */ /* 0x000fe40000800000 */
[----:B------:R-:W-:-:S03]  /*92d0*/  LOP3.LUT R8, R8, R3, RZ, 0x3c, !PT ;  /* 0x0000000308087212 */ /* 0x000fc600078e3cff */
[----:B0-----:R-:W-:Y:S01]  /*92e0*/  IMAD R6, R7, 0x8, R0 ;  /* 0x0000000807067824 */ /* 0x001fe200078e0200 */
[----:B------:R-:W-:Y:S01]  /*92f0*/  SHF.L.U32 R5, R8, 0x1f, RZ ;  /* 0x0000001f08057819 */ /* 0x000fe200000006ff */
[----:B-1----:R-:W-:Y:S06]  /*9300*/  @!P0 BRA `(.L_x_190) ;  /* 0x0000000800208947 */ /* 0x002fec0003800000 */
.L_x_211:
        /* <DEDUP_REMOVED lines=9> */
.L_x_212:
        /* <DEDUP_REMOVED lines=9> */
.L_x_213:
        /* <DEDUP_REMOVED lines=9> */
.L_x_214:
        /* <DEDUP_REMOVED lines=9> */
.L_x_215:
        /* <DEDUP_REMOVED lines=9> */
.L_x_216:
        /* <DEDUP_REMOVED lines=9> */
.L_x_217:
        /* <DEDUP_REMOVED lines=9> */
.L_x_218:
        /* <DEDUP_REMOVED lines=9> */
.L_x_219:
[----:B------:R-:W1:Y:S01]  /*9790*/  SYNCS.PHASECHK.TRANS64.TRYWAIT P0, [R6+URZ], R5 ;  /* 0x00000005060075a7 */ /* 0x000e62000800017f */
[----:B------:R-:W-:-:S05]  /*97a0*/  VIADD R2, R7, 0x1 ;  /* 0x0000000107027836 */ /* 0x000fca0000000000 */
[----:B------:R-:W-:-:S04]  /*97b0*/  ISETP.NE.AND P1, PT, R2, 0xe, PT ;  /* 0x0000000e0200780c */ /* 0x000fc80003f25270 */
[----:B0-----:R-:W-:Y:S02]  /*97c0*/  SEL R4, RZ, 0x1, P1 ;  /* 0x00000001ff047807 */ /* 0x001fe40000800000 */
[----:B------:R-:W-:Y:S02]  /*97d0*/  SEL R3, R2, RZ, P1 ;  /* 0x000000ff02037207 */ /* 0x000fe40000800000 */
[----:B------:R-:W-:Y:S01]  /*97e0*/  LOP3.LUT R4, R11, R4, RZ, 0x3c, !PT ;  /* 0x000000040b047212 */ /* 0x000fe200078e3cff */
[----:B-1----:R-:W-:Y:S06]  /*97f0*/  @!P0 BRA `(.L_x_199) ;  /* 0x0000000400988947 */ /* 0x002fec0003800000 */
.L_x_220:
[----:B------:R-:W-:Y:S01]  /*9800*/  IMAD R3, R3, 0x8, R0 ;  /* 0x0000000803037824 */ /* 0x000fe200078e0200 */
[----:B------:R-:W-:-:S07]  /*9810*/  SHF.L.U32 R0, R4, 0x1f, RZ ;  /* 0x0000001f04007819 */ /* 0x000fce00000006ff */
.L_x_200:
[----:B-1----:R1:W2:Y:S02]  /*9820*/  SYNCS.PHASECHK.TRANS64.TRYWAIT P0, [R3+URZ], R0 ;  /* 0x00000000030075a7 */ /* 0x0022a4000800017f */
[----:B--2---:R-:W-:Y:S05]  /*9830*/  @!P0 NANOSLEEP.SYNCS 0x989680 ;  /* 0x009896800000895d */ /* 0x004fea0003900000 */
[----:B------:R-:W2:Y:S02]  /*9840*/  @!P0 SYNCS.PHASECHK.TRANS64 P0, [R3+URZ], R0 ;  /* 0x00000000030085a7 */ /* 0x000ea4000800007f */
[----:B--2---:R-:W-:Y:S05]  /*9850*/  @!P0 BRA `(.L_x_200) ;  /* 0xfffffffc00f08947 */ /* 0x004fea000383ffff */
.L_x_185:
[----:B------:R-:W-:Y:S05]  /*9860*/  BSYNC B0 ;  /* 0x0000000000007941 */ /* 0x000fea0003800000 */
.L_x_184:
[----:B------:R-:W-:Y:S05]  /*9870*/  EXIT ;  /* 0x000000000000794d */ /* 0x000fea0003800000 */
.L_x_18:
[----:B-1----:R-:W-:-:S04]  /*9880*/  IMAD.U32 R11, RZ, RZ, UR6 ;  /* 0x00000006ff0b7e24 */ /* 0x002fc8000f8e00ff */
[----:B------:R1:W4:Y:S03]  /*9890*/  SYNCS.PHASECHK.TRANS64.TRYWAIT P0, [R11+URZ], R10 ;  /* 0x0000000a0b0075a7 */ /* 0x000326000800017f */
[----:B----4-:R-:W-:Y:S05]  /*98a0*/  @!P0 NANOSLEEP.SYNCS 0x989680 ;  /* 0x009896800000895d */ /* 0x010fea0003900000 */
[----:B------:R-:W4:Y:S02]  /*98b0*/  @!P0 SYNCS.PHASECHK.TRANS64 P0, [R11+URZ], R10 ;  /* 0x0000000a0b0085a7 */ /* 0x000f24000800007f */
[----:B----4-:R-:W-:Y:S05]  /*98c0*/  @!P0 BRA `(.L_x_18) ;  /* 0xfffffffc00ec8947 */ /* 0x010fea000383ffff */
[----:B------:R-:W-:Y:S05]  /*98d0*/  BRA `(.L_x_17) ;  /* 0xffffff7c00787947 */ /* 0x000fea000383ffff */
.L_x_24:
[----:B-1----:R-:W-:-:S04]  /*98e0*/  IMAD.U32 R140, RZ, RZ, UR12 ;  /* 0x0000000cff8c7e24 */ /* 0x002fc8000f8e00ff */
[----:B------:R1:W4:Y:S03]  /*98f0*/  SYNCS.PHASECHK.TRANS64.TRYWAIT P0, [R140+URZ], R11 ;  /* 0x0000000b8c0075a7 */ /* 0x000326000800017f */
[----:B----4-:R-:W-:Y:S05]  /*9900*/  @!P0 NANOSLEEP.SYNCS 0x989680 ;  /* 0x009896800000895d */ /* 0x010fea0003900000 */
[----:B------:R-:W4:Y:S02]  /*9910*/  @!P0 SYNCS.PHASECHK.TRANS64 P0, [R140+URZ], R11 ;  /* 0x0000000b8c0085a7 */ /* 0x000f24000800007f */
[----:B----4-:R-:W-:Y:S05]  /*9920*/  @!P0 BRA `(.L_x_24) ;  /* 0xfffffffc00ec8947 */ /* 0x010fea000383ffff */
[----:B------:R-:W-:Y:S05]  /*9930*/  BRA `(.L_x_23) ;  /* 0xffffff8400bc7947 */ /* 0x000fea000383ffff */
.L_x_171:
[----:B------:R-:W-:Y:S01]  /*9940*/  BSSY B1, `(.L_x_201) ;  /* 0x0000006000017945 */ /* 0x000fe20003800000 */
[----:B------:R-:W-:-:S07]  /*9950*/  IMAD.MOV.U32 R7, RZ, RZ, -0x1 ;  /* 0xffffffffff077424 */ /* 0x000fce00078e00ff */
[----:B------:R-:W-:Y:S05]  /*9960*/  WARPSYNC.COLLECTIVE R7, `(.L_x_202) ;  /* 0x00000000070c7348 */ /* 0x000fea0003c00000 */
[----:B------:R-:W-:Y:S02]  /*9970*/  ELECT P1, UR62, PT ;  /* 0x00000000003e782f */ /* 0x000fe40003820000 */
[----:B------:R-:W-:Y:S01]  /*9980*/  MOV R7, UR62 ;  /* 0x0000003e00077c02 */ /* 0x000fe20008000f00 */
[----:B------:R-:W-:Y:S10]  /*9990*/  ENDCOLLECTIVE ;  /* 0x000000000000791b */ /* 0x000ff40003800000 */
.L_x_202:
[----:B------:R-:W-:Y:S05]  /*99a0*/  BSYNC B1 ;  /* 0x0000000000017941 */ /* 0x000fea0003800000 */
.L_x_201:
[----:B------:R-:W-:Y:S05]  /*99b0*/  BRA `(.L_x_203) ;  /* 0xffffffe800e07947 */ /* 0x000fea000383ffff */
.L_x_174:
[----:B-1----:R1:W2:Y:S02]  /*99c0*/  SYNCS.PHASECHK.TRANS64.TRYWAIT P1, [R19+URZ+0x70], R10 ;  /* 0x0000700a130075a7 */ /* 0x0022a4000802017f */
[----:B--2---:R-:W-:Y:S05]  /*99d0*/  @!P1 NANOSLEEP.SYNCS 0x989680 ;  /* 0x009896800000995d */ /* 0x004fea0003900000 */
[----:B------:R-:W2:Y:S02]  /*99e0*/  @!P1 SYNCS.PHASECHK.TRANS64 P1, [R19+URZ+0x70], R10 ;  /* 0x0000700a130095a7 */ /* 0x000ea4000802007f */
[----:B--2---:R-:W-:Y:S05]  /*99f0*/  @!P1 BRA `(.L_x_174) ;  /* 0xfffffffc00f09947 */ /* 0x004fea000383ffff */
[----:B------:R-:W-:Y:S05]  /*9a00*/  BRA `(.L_x_204) ;  /* 0xffffffec00147947 */ /* 0x000fea000383ffff */
.L_x_183:
[----:B------:R-:W-:Y:S01]  /*9a10*/  BSSY B0, `(.L_x_205) ;  /* 0x0000006000007945 */ /* 0x000fe20003800000 */
[----:B------:R-:W-:-:S07]  /*9a20*/  IMAD.MOV.U32 R7, RZ, RZ, -0x1 ;  /* 0xffffffffff077424 */ /* 0x000fce00078e00ff */
[----:B------:R-:W-:Y:S05]  /*9a30*/  WARPSYNC.COLLECTIVE R7, `(.L_x_206) ;  /* 0x00000000070c7348 */ /* 0x000fea0003c00000 */
[----:B------:R-:W-:Y:S02]  /*9a40*/  ELECT P1, UR62, PT ;  /* 0x00000000003e782f */ /* 0x000fe40003820000 */
[----:B------:R-:W-:Y:S01]  /*9a50*/  MOV R7, UR62 ;  /* 0x0000003e00077c02 */ /* 0x000fe20008000f00 */
[----:B------:R-:W-:Y:S10]  /*9a60*/  ENDCOLLECTIVE ;  /* 0x000000000000791b */ /* 0x000ff40003800000 */
.L_x_206:
[----:B------:R-:W-:Y:S05]  /*9a70*/  BSYNC B0 ;  /* 0x0000000000007941 */ /* 0x000fea0003800000 */
.L_x_205:
[----:B------:R-:W-:Y:S01]  /*9a80*/  PLOP3.LUT P0, PT, P1, PT, PT, 0x80, 0x0 ;  /* 0x000000000000781c */ /* 0x000fe20000f0f070 */
[----:B------:R-:W-:-:S12]  /*9a90*/  BRA `(.L_x_207) ;  /* 0xfffffff4005c7947 */ /* 0x000fd8000383ffff */
.L_x_187:
[----:B0-----:R0:W1:Y:S02]  /*9aa0*/  SYNCS.PHASECHK.TRANS64.TRYWAIT P0, [R6+URZ], R3 ;  /* 0x00000003060075a7 */ /* 0x001064000800017f */
[----:B-1----:R-:W-:Y:S05]  /*9ab0*/  @!P0 NANOSLEEP.SYNCS 0x989680 ;  /* 0x009896800000895d */ /* 0x002fea0003900000 */
[----:B------:R-:W1:Y:S02]  /*9ac0*/  @!P0 SYNCS.PHASECHK.TRANS64 P0, [R6+URZ], R3 ;  /* 0x00000003060085a7 */ /* 0x000e64000800007f */
[----:B-1----:R-:W-:Y:S05]  /*9ad0*/  @!P0 BRA `(.L_x_187) ;  /* 0xfffffffc00f08947 */ /* 0x002fea000383ffff */
[----:B------:R-:W-:Y:S05]  /*9ae0*/  BRA `(.L_x_208) ;  /* 0xfffffff4009c7947 */ /* 0x000fea000383ffff */
.L_x_188:
[----:B0-----:R0:W1:Y:S02]  /*9af0*/  SYNCS.PHASECHK.TRANS64.TRYWAIT P0, [R7+URZ], R4 ;  /* 0x00000004070075a7 */ /* 0x001064000800017f */
[----:B-1----:R-:W-:Y:S05]  /*9b00*/  @!P0 NANOSLEEP.SYNCS 0x989680 ;  /* 0x009896800000895d */ /* 0x002fea0003900000 */
[----:B------:R-:W1:Y:S02]  /*9b10*/  @!P0 SYNCS.PHASECHK.TRANS64 P0, [R7+URZ], R4 ;  /* 0x00000004070085a7 */ /* 0x000e64000800007f */
[----:B-1----:R-:W-:Y:S05]  /*9b20*/  @!P0 BRA `(.L_x_188) ;  /* 0xfffffffc00f08947 */ /* 0x002fea000383ffff */
[----:B------:R-:W-:Y:S05]  /*9b30*/  BRA `(.L_x_209) ;  /* 0xfffffff400ac7947 */ /* 0x000fea000383ffff */
.L_x_189:
[----:B0-----:R0:W1:Y:S02]  /*9b40*/  SYNCS.PHASECHK.TRANS64.TRYWAIT P0, [R6+URZ], R5 ;  /* 0x00000005060075a7 */ /* 0x001064000800017f */
[----:B-1----:R-:W-:Y:S05]  /*9b50*/  @!P0 NANOSLEEP.SYNCS 0x989680 ;  /* 0x009896800000895d */ /* 0x002fea0003900000 */
[----:B------:R-:W1:Y:S02]  /*9b60*/  @!P0 SYNCS.PHASECHK.TRANS64 P0, [R6+URZ], R5 ;  /* 0x00000005060085a7 */ /* 0x000e64000800007f */
[----:B-1----:R-:W-:Y:S05]  /*9b70*/  @!P0 BRA `(.L_x_189) ;  /* 0xfffffffc00f08947 */ /* 0x002fea000383ffff */
[----:B------:R-:W-:Y:S05]  /*9b80*/  BRA `(.L_x_210) ;  /* 0xfffffff400bc7947 */ /* 0x000fea000383ffff */
.L_x_190:
[----:B0-----:R0:W1:Y:S02]  /*9b90*/  SYNCS.PHASECHK.TRANS64.TRYWAIT P0, [R9+URZ], R4 ;  /* 0x00000004090075a7 */ /* 0x001064000800017f */
[----:B-1----:R-:W-:Y:S05]  /*9ba0*/  @!P0 NANOSLEEP.SYNCS 0x989680 ;  /* 0x009896800000895d */ /* 0x002fea0003900000 */
[----:B------:R-:W1:Y:S02]  /*9bb0*/  @!P0 SYNCS.PHASECHK.TRANS64 P0, [R9+URZ], R4 ;  /* 0x00000004090085a7 */ /* 0x000e64000800007f */
[----:B-1----:R-:W-:Y:S05]  /*9bc0*/  @!P0 BRA `(.L_x_190) ;  /* 0xfffffffc00f08947 */ /* 0x002fea000383ffff */
[----:B------:R-:W-:Y:S05]  /*9bd0*/  BRA `(.L_x_211) ;  /* 0xfffffff400cc7947 */ /* 0x000fea000383ffff */
.L_x_191:
[----:B0-----:R0:W1:Y:S02]  /*9be0*/  SYNCS.PHASECHK.TRANS64.TRYWAIT P0, [R6+URZ], R5 ;  /* 0x00000005060075a7 */ /* 0x001064000800017f */
[----:B-1----:R-:W-:Y:S05]  /*9bf0*/  @!P0 NANOSLEEP.SYNCS 0x989680 ;  /* 0x009896800000895d */ /* 0x002fea0003900000 */
[----:B------:R-:W1:Y:S02]  /*9c00*/  @!P0 SYNCS.PHASECHK.TRANS64 P0, [R6+URZ], R5 ;  /* 0x00000005060085a7 */ /* 0x000e64000800007f */
[----:B-1----:R-:W-:Y:S05]  /*9c10*/  @!P0 BRA `(.L_x_191) ;  /* 0xfffffffc00f08947 */ /* 0x002fea000383ffff */
[----:B------:R-:W-:Y:S05]  /*9c20*/  BRA `(.L_x_212) ;  /* 0xfffffff400dc7947 */ /* 0x000fea000383ffff */
.L_x_192:
[----:B0-----:R0:W1:Y:S02]  /*9c30*/  SYNCS.PHASECHK.TRANS64.TRYWAIT P0, [R9+URZ], R4 ;  /* 0x00000004090075a7 */ /* 0x001064000800017f */
[----:B-1----:R-:W-:Y:S05]  /*9c40*/  @!P0 NANOSLEEP.SYNCS 0x989680 ;  /* 0x009896800000895d */ /* 0x002fea0003900000 */
[----:B------:R-:W1:Y:S02]  /*9c50*/  @!P0 SYNCS.PHASECHK.TRANS64 P0, [R9+URZ], R4 ;  /* 0x00000004090085a7 */ /* 0x000e64000800007f */
[----:B-1----:R-:W-:Y:S05]  /*9c60*/  @!P0 BRA `(.L_x_192) ;  /* 0xfffffffc00f08947 */ /* 0x002fea000383ffff */
[----:B------:R-:W-:Y:S05]  /*9c70*/  BRA `(.L_x_213) ;  /* 0xfffffff400ec7947 */ /* 0x000fea000383ffff */
.L_x_193:
[----:B0-----:R0:W1:Y:S02]  /*9c80*/  SYNCS.PHASECHK.TRANS64.TRYWAIT P0, [R6+URZ], R5 ;  /* 0x00000005060075a7 */ /* 0x001064000800017f */
[----:B-1----:R-:W-:Y:S05]  /*9c90*/  @!P0 NANOSLEEP.SYNCS 0x989680 ;  /* 0x009896800000895d */ /* 0x002fea0003900000 */
[----:B------:R-:W1:Y:S02]  /*9ca0*/  @!P0 SYNCS.PHASECHK.TRANS64 P0, [R6+URZ], R5 ;  /* 0x00000005060085a7 */ /* 0x000e64000800007f */
[----:B-1----:R-:W-:Y:S05]  /*9cb0*/  @!P0 BRA `(.L_x_193) ;  /* 0xfffffffc00f08947 */ /* 0x002fea000383ffff */
[----:B------:R-:W-:Y:S05]  /*9cc0*/  BRA `(.L_x_214) ;  /* 0xfffffff400fc7947 */ /* 0x000fea000383ffff */
.L_x_194:
[----:B0-----:R0:W1:Y:S02]  /*9cd0*/  SYNCS.PHASECHK.TRANS64.TRYWAIT P0, [R9+URZ], R4 ;  /* 0x00000004090075a7 */ /* 0x001064000800017f */
[----:B-1----:R-:W-:Y:S05]  /*9ce0*/  @!P0 NANOSLEEP.SYNCS 0x989680 ;  /* 0x009896800000895d */ /* 0x002fea0003900000 */
[----:B------:R-:W1:Y:S02]  /*9cf0*/  @!P0 SYNCS.PHASECHK.TRANS64 P0, [R9+URZ], R4 ;  /* 0x00000004090085a7 */ /* 0x000e64000800007f */
[----:B-1----:R-:W-:Y:S05]  /*9d00*/  @!P0 BRA `(.L_x_194) ;  /* 0xfffffffc00f08947 */ /* 0x002fea000383ffff */
[----:B------:R-:W-:Y:S05]  /*9d10*/  BRA `(.L_x_215) ;  /* 0xfffffff8000c7947 */ /* 0x000fea000383ffff */
.L_x_195:
[----:B0-----:R0:W1:Y:S02]  /*9d20*/  SYNCS.PHASECHK.TRANS64.TRYWAIT P0, [R6+URZ], R5 ;  /* 0x00000005060075a7 */ /* 0x001064000800017f */
[----:B-1----:R-:W-:Y:S05]  /*9d30*/  @!P0 NANOSLEEP.SYNCS 0x989680 ;  /* 0x009896800000895d */ /* 0x002fea0003900000 */
[----:B------:R-:W1:Y:S02]  /*9d40*/  @!P0 SYNCS.PHASECHK.TRANS64 P0, [R6+URZ], R5 ;  /* 0x00000005060085a7 */ /* 0x000e64000800007f */
[----:B-1----:R-:W-:Y:S05]  /*9d50*/  @!P0 BRA `(.L_x_195) ;  /* 0xfffffffc00f08947 */ /* 0x002fea000383ffff */
[----:B------:R-:W-:Y:S05]  /*9d60*/  BRA `(.L_x_216) ;  /* 0xfffffff8001c7947 */ /* 0x000fea000383ffff */
.L_x_196:
[----:B0-----:R0:W1:Y:S02]  /*9d70*/  SYNCS.PHASECHK.TRANS64.TRYWAIT P0, [R9+URZ], R4 ;  /* 0x00000004090075a7 */ /* 0x001064000800017f */
[----:B-1----:R-:W-:Y:S05]  /*9d80*/  @!P0 NANOSLEEP.SYNCS 0x989680 ;  /* 0x009896800000895d */ /* 0x002fea0003900000 */
[----:B------:R-:W1:Y:S02]  /*9d90*/  @!P0 SYNCS.PHASECHK.TRANS64 P0, [R9+URZ], R4 ;  /* 0x00000004090085a7 */ /* 0x000e64000800007f */
[----:B-1----:R-:W-:Y:S05]  /*9da0*/  @!P0 BRA `(.L_x_196) ;  /* 0xfffffffc00f08947 */ /* 0x002fea000383ffff */
[----:B------:R-:W-:Y:S05]  /*9db0*/  BRA `(.L_x_217) ;  /* 0xfffffff8002c7947 */ /* 0x000fea000383ffff */
.L_x_197:
[----:B0-----:R0:W1:Y:S02]  /*9dc0*/  SYNCS.PHASECHK.TRANS64.TRYWAIT P0, [R6+URZ], R5 ;  /* 0x00000005060075a7 */ /* 0x001064000800017f */
[----:B-1----:R-:W-:Y:S05]  /*9dd0*/  @!P0 NANOSLEEP.SYNCS 0x989680 ;  /* 0x009896800000895d */ /* 0x002fea0003900000 */
[----:B------:R-:W1:Y:S02]  /*9de0*/  @!P0 SYNCS.PHASECHK.TRANS64 P0, [R6+URZ], R5 ;  /* 0x00000005060085a7 */ /* 0x000e64000800007f */
[----:B-1----:R-:W-:Y:S05]  /*9df0*/  @!P0 BRA `(.L_x_197) ;  /* 0xfffffffc00f08947 */ /* 0x002fea000383ffff */
[----:B------:R-:W-:Y:S05]  /*9e00*/  BRA `(.L_x_218) ;  /* 0xfffffff8003c7947 */ /* 0x000fea000383ffff */
.L_x_198:
[----:B0-----:R0:W1:Y:S02]  /*9e10*/  SYNCS.PHASECHK.TRANS64.TRYWAIT P0, [R9+URZ], R4 ;  /* 0x00000004090075a7 */ /* 0x001064000800017f */
[----:B-1----:R-:W-:Y:S05]  /*9e20*/  @!P0 NANOSLEEP.SYNCS 0x989680 ;  /* 0x009896800000895d */ /* 0x002fea0003900000 */
[----:B------:R-:W1:Y:S02]  /*9e30*/  @!P0 SYNCS.PHASECHK.TRANS64 P0, [R9+URZ], R4 ;  /* 0x00000004090085a7 */ /* 0x000e64000800007f */
[----:B-1----:R-:W-:Y:S05]  /*9e40*/  @!P0 BRA `(.L_x_198) ;  /* 0xfffffffc00f08947 */ /* 0x002fea000383ffff */
[----:B------:R-:W-:Y:S05]  /*9e50*/  BRA `(.L_x_219) ;  /* 0xfffffff8004c7947 */ /* 0x000fea000383ffff */
.L_x_199:
[----:B0-----:R0:W1:Y:S02]  /*9e60*/  SYNCS.PHASECHK.TRANS64.TRYWAIT P0, [R6+URZ], R5 ;  /* 0x00000005060075a7 */ /* 0x001064000800017f */
[----:B-1----:R-:W-:Y:S05]  /*9e70*/  @!P0 NANOSLEEP.SYNCS 0x989680 ;  /* 0x009896800000895d */ /* 0x002fea0003900000 */
[----:B------:R-:W1:Y:S02]  /*9e80*/  @!P0 SYNCS.PHASECHK.TRANS64 P0, [R6+URZ], R5 ;  /* 0x00000005060085a7 */ /* 0x000e64000800007f */
[----:B-1----:R-:W-:Y:S05]  /*9e90*/  @!P0 BRA `(.L_x_199) ;  /* 0xfffffffc00f08947 */ /* 0x002fea000383ffff */
[----:B------:R-:W-:Y:S05]  /*9ea0*/  BRA `(.L_x_220) ;  /* 0xfffffff800547947 */ /* 0x000fea000383ffff */
.L_x_221:
[----:B------:R-:W-:-:S00]  /*9eb0*/  BRA `(.L_x_221) ;  /* 0xfffffffc00fc7947 */ /* 0x000fc0000383ffff */
[----:B------:R-:W-:-:S00]  /*9ec0*/  NOP ;  /* 0x0000000000007918 */ /* 0x000fc00000000000 */
        /* <DEDUP_REMOVED lines=11> */
.L_x_222:


//--------------------- .nv.shared._ZN7cutlass13device_kernelINS_4gemm6kernel13GemmUniversalIN4cute5tupleIJiiiiEEENS1_10collective13CollectiveMmaINS1_37MainloopSm90TmaGmmaWarpSpecializedFP8ILi14ENS5_IJNS4_1CILi1EEESB_SB_EEENS1_35KernelTmaWarpSpecializedCooperativeEEENS5_IJNSA_ILi128EEESF_NSA_ILi64EEEEEENS_12float_e5m2_tENS5_IJlSB_lEEESI_SJ_NS4_8TiledMMAINS4_8MMA_AtomIJNS4_4SM904GMMA31MMA_64x128x32_F32E5M2E5M2_SS_TNILNSN_7ScaleInE1ELSP_1EEEEEENS4_6LayoutINS5_IJNSA_ILi2EEESB_SB_EEENS5_IJSB_NSA_ILi0EEESV_EEEEENS5_IJNS4_10UnderscoreESY_SY_EEEEENS4_13SM90_TMA_LOADENS4_14ComposedLayoutINS4_7SwizzleILi2ELi4ELi3EEENS4_18smem_ptr_flag_bitsILi8EEENSS_INS5_IJNSA_ILi8EEESG_EEENS5_IJSG_SB_EEEEEEEvNS4_8identityES11_S1B_vS1C_EENS_8epilogue10collective6detail29Sm90TmaWarpSpecializedAdapterINS1F_15DefaultEpilogueISI_SJ_SJ_NS1E_6thread17LinearCombinationISI_Li1EffLNS1J_9ScaleType4KindE0ELNS_15FloatRoundStyleE2ESI_EENS1_15EpilogueDefaultEEEEEvvEEEEvNT_6ParamsE --------------------------
	.section	.nv.shared._ZN7cutlass13device_kernelINS_4gemm6kernel13GemmUniversalIN4cute5tupleIJiiiiEEENS1_10collective13CollectiveMmaINS1_37MainloopSm90TmaGmmaWarpSpecializedFP8ILi14ENS5_IJNS4_1CILi1EEESB_SB_EEENS1_35KernelTmaWarpSpecializedCooperativeEEENS5_IJNSA_ILi128EEESF_NSA_ILi64EEEEEENS_12float_e5m2_tENS5_IJlSB_lEEESI_SJ_NS4_8TiledMMAINS4_8MMA_AtomIJNS4_4SM904GMMA31MMA_64x128x32_F32E5M2E5M2_SS_TNILNSN_7ScaleInE1ELSP_1EEEEEENS4_6LayoutINS5_IJNSA_ILi2EEESB_SB_EEENS5_IJSB_NSA_ILi0EEESV_EEEEENS5_IJNS4_10UnderscoreESY_SY_EEEEENS4_13SM90_TMA_LOADENS4_14ComposedLayoutINS4_7SwizzleILi2ELi4ELi3EEENS4_18smem_ptr_flag_bitsILi8EEENSS_INS5_IJNSA_ILi8EEESG_EEENS5_IJSG_SB_EEEEEEEvNS4_8identityES11_S1B_vS1C_EENS_8epilogue10collective6detail29Sm90TmaWarpSpecializedAdapterINS1F_15DefaultEpilogueISI_SJ_SJ_NS1E_6thread17LinearCombinationISI_Li1EffLNS1J_9ScaleType4KindE0ELNS_15FloatRoundStyleE2ESI_EENS1_15EpilogueDefaultEEEEEvvEEEEvNT_6ParamsE,"aw",@nobits
	.sectionflags	@""
	.align	16
	.zero		1024


//--------------------- .nv.shared.reserved.0     --------------------------
	.section	.nv.shared.reserved.0,"aw",@nobits
	.weak		__nv_reservedSMEM_offset_0_alias
	.size		__nv_reservedSMEM_offset_0_alias, 0, 0
	.other		__nv_reservedSMEM_offset_0_alias,@"STO_CUDA_RESERVED_SHARED STV_DEFAULT"
__nv_reservedSMEM_offset_0_alias:
	.zero		0


//--------------------- .nv.global                --------------------------
	.section	.nv.global,"aw",@nobits
.nv.global:
	.type		_ZN40_INTERNAL_9668e611_4_k_cu_c0614911_195974cute1_E,@object
	.size		_ZN40_INTERNAL_9668e611_4_k_cu_c0614911_195974cute1_E,(_ZN40_INTERNAL_9668e611_4_k_cu_c0614911_195974cuda3std3__45__cpo6cbeginE - _ZN40_INTERNAL_9668e611_4_k_cu_c0614911_195974cute1_E)
_ZN40_INTERNAL_9668e611_4_k_cu_c0614911_195974cute1_E:
	.zero		1
	.type		_ZN40_INTERNAL_9668e611_4_k_cu_c0614911_195974cuda3std3__45__cpo6cbeginE,@object
	.size		_ZN40_INTERNAL_9668e611_4_k_cu_c0614911_195974cuda3std3__45__cpo6cbeginE,(_ZN40_INTERNAL_9668e611_4_k_cu_c0614911_195974cuda3std3__48in_placeE - _ZN40_INTERNAL_9668e611_4_k_cu_c0614911_195974cuda3std3__45__cpo6cbeginE)
_ZN40_INTERNAL_9668e611_4_k_cu_c0614911_195974cuda3std3__45__cpo6cbeginE:
	.zero		1
	.type		_ZN40_INTERNAL_9668e611_4_k_cu_c0614911_195974cuda3std3__48in_placeE,@object
	.size		_ZN40_INTERNAL_9668e611_4_k_cu_c0614911_195974cuda3std3__48in_placeE,(_ZN40_INTERNAL_9668e611_4_k_cu_c0614911_195974cuda3std6ranges3__45__cpo9iter_moveE - _ZN40_INTERNAL_9668e611_4_k_cu_c0614911_195974cuda3std3__48in_placeE)
_ZN40_INTERNAL_9668e611_4_k_cu_c0614911_195974cuda3std3__48in_placeE:
	.zero		1
	.type		_ZN40_INTERNAL_9668e611_4_k_cu_c0614911_195974cuda3std6ranges3__45__cpo9iter_moveE,@object
	.size		_ZN40_INTERNAL_9668e611_4_k_cu_c0614911_195974cuda3std6ranges3__45__cpo9iter_moveE,(_ZN40_INTERNAL_9668e611_4_k_cu_c0614911_195974cuda3std3__45__cpo5beginE - _ZN40_INTERNAL_9668e611_4_k_cu_c0614911_195974cuda3std6ranges3__45__cpo9iter_moveE)
_ZN40_INTERNAL_9668e611_4_k_cu_c0614911_195974cuda3std6ranges3__45__cpo9iter_moveE:
	.zero		1
	.type		_ZN40_INTERNAL_9668e611_4_k_cu_c0614911_195974cuda3std3__45__cpo5beginE,@object
	.size		_ZN40_INTERNAL_9668e611_4_k_cu_c0614911_195974cuda3std3__45__cpo5beginE,(_ZN40_INTERNAL_9668e611_4_k_cu_c0614911_195974cuda3std3__442_GLOBAL__N__9668e611_4_k_cu_c0614911_195976ignoreE - _ZN40_INTERNAL_9668e611_4_k_cu_c0614911_195974cuda3std3__45__cpo5beginE)
_ZN40_INTERNAL_9668e611_4_k_cu_c0614911_195974cuda3std3__45__cpo5beginE:
	.zero		1
	.type		_ZN40_INTERNAL_9668e611_4_k_cu_c0614911_195974cuda3std3__442_GLOBAL__N__9668e611_4_k_cu_c0614911_195976ignoreE,@object
	.size		_ZN40_INTERNAL_9668e611_4_k_cu_c0614911_195974cuda3std3__442_GLOBAL__N__9668e611_4_k_cu_c0614911_195976ignoreE,(_ZN40_INTERNAL_9668e611_4_k_cu_c0614911_195974cute7productE - _ZN40_INTERNAL_9668e611_4_k_cu_c0614911_195974cuda3std3__442_GLOBAL__N__9668e611_4_k_cu_c0614911_195976ignoreE)
_ZN40_INTERNAL_9668e611_4_k_cu_c0614911_195974cuda3std3__442_GLOBAL__N__9668e611_4_k_cu_c0614911_195976ignoreE:
	.zero		1
	.type		_ZN40_INTERNAL_9668e611_4_k_cu_c0614911_195974cute7productE,@object
	.size		_ZN40_INTERNAL_9668e611_4_k_cu_c0614911_195974cute7productE,(_ZN40_INTERNAL_9668e611_4_k_cu_c0614911_195974cuda3std3__45__cpo3endE - _ZN40_INTERNAL_9668e611_4_k_cu_c0614911_195974cute7productE)
_ZN40_INTERNAL_9668e611_4_k_cu_c0614911_195974cute7productE:
	.zero		1
	.type		_ZN40_INTERNAL_9668e611_4_k_cu_c0614911_195974cuda3std3__45__cpo3endE,@object
	.size		_ZN40_INTERNAL_9668e611_4_k_cu_c0614911_195974cuda3std3__45__cpo3endE,(_ZN40_INTERNAL_9668e611_4_k_cu_c0614911_195974cuda3std3__419piecewise_constructE - _ZN40_INTERNAL_9668e611_4_k_cu_c0614911_195974cuda3std3__45__cpo3endE)
_ZN40_INTERNAL_9668e611_4_k_cu_c0614911_195974cuda3std3__45__cpo3endE:
	.zero		1
	.type		_ZN40_INTERNAL_9668e611_4_k_cu_c0614911_195974cuda3std3__419piecewise_constructE,@object
	.size		_ZN40_INTERNAL_9668e611_4_k_cu_c0614911_195974cuda3std3__419piecewise_constructE,(_ZN40_INTERNAL_9668e611_4_k_cu_c0614911_195974cuda3std3__45__cpo4cendE - _ZN40_INTERNAL_9668e611_4_k_cu_c0614911_195974cuda3std3__419piecewise_constructE)
_ZN40_INTERNAL_9668e611_4_k_cu_c0614911_195974cuda3std3__419piecewise_constructE:
	.zero		1
	.type		_ZN40_INTERNAL_9668e611_4_k_cu_c0614911_195974cuda3std3__45__cpo4cendE,@object
	.size		_ZN40_INTERNAL_9668e611_4_k_cu_c0614911_195974cuda3std3__45__cpo4cendE,(_ZN40_INTERNAL_9668e611_4_k_cu_c0614911_195974cuda3std6ranges3__45__cpo4swapE - _ZN40_INTERNAL_9668e611_4_k_cu_c0614911_195974cuda3std3__45__cpo4cendE)
_ZN40_INTERNAL_9668e611_4_k_cu_c0614911_195974cuda3std3__45__cpo4cendE:
	.zero		1
	.type		_ZN40_INTERNAL_9668e611_4_k_cu_c0614911_195974cuda3std6ranges3__45__cpo4swapE,@object
	.size		_ZN40_INTERNAL_9668e611_4_k_cu_c0614911_195974cuda3std6ranges3__45__cpo4swapE,(.L_7 - _ZN40_INTERNAL_9668e611_4_k_cu_c0614911_195974cuda3std6ranges3__45__cpo4swapE)
_ZN40_INTERNAL_9668e611_4_k_cu_c0614911_195974cuda3std6ranges3__45__cpo4swapE:
	.zero		1
.L_7:


//--------------------- .nv.constant0._ZN7cutlass13device_kernelINS_4gemm6kernel13GemmUniversalIN4cute5tupleIJiiiiEEENS1_10collective13CollectiveMmaINS1_37MainloopSm90TmaGmmaWarpSpecializedFP8ILi14ENS5_IJNS4_1CILi1EEESB_SB_EEENS1_35KernelTmaWarpSpecializedCooperativeEEENS5_IJNSA_ILi128EEESF_NSA_ILi64EEEEEENS_12float_e5m2_tENS5_IJlSB_lEEESI_SJ_NS4_8TiledMMAINS4_8MMA_AtomIJNS4_4SM904GMMA31MMA_64x128x32_F32E5M2E5M2_SS_TNILNSN_7ScaleInE1ELSP_1EEEEEENS4_6LayoutINS5_IJNSA_ILi2EEESB_SB_EEENS5_IJSB_NSA_ILi0EEESV_EEEEENS5_IJNS4_10UnderscoreESY_SY_EEEEENS4_13SM90_TMA_LOADENS4_14ComposedLayoutINS4_7SwizzleILi2ELi4ELi3EEENS4_18smem_ptr_flag_bitsILi8EEENSS_INS5_IJNSA_ILi8EEESG_EEENS5_IJSG_SB_EEEEEEEvNS4_8identityES11_S1B_vS1C_EENS_8epilogue10collective6detail29Sm90TmaWarpSpecializedAdapterINS1F_15DefaultEpilogueISI_SJ_SJ_NS1E_6thread17LinearCombinationISI_Li1EffLNS1J_9ScaleType4KindE0ELNS_15FloatRoundStyleE2ESI_EENS1_15EpilogueDefaultEEEEEvvEEEEvNT_6ParamsE --------------------------
	.section	.nv.constant0._ZN7cutlass13device_kernelINS_4gemm6kernel13GemmUniversalIN4cute5tupleIJiiiiEEENS1_10collective13CollectiveMmaINS1_37MainloopSm90TmaGmmaWarpSpecializedFP8ILi14ENS5_IJNS4_1CILi1EEESB_SB_EEENS1_35KernelTmaWarpSpecializedCooperativeEEENS5_IJNSA_ILi128EEESF_NSA_ILi64EEEEEENS_12float_e5m2_tENS5_IJlSB_lEEESI_SJ_NS4_8TiledMMAINS4_8MMA_AtomIJNS4_4SM904GMMA31MMA_64x128x32_F32E5M2E5M2_SS_TNILNSN_7ScaleInE1ELSP_1EEEEEENS4_6LayoutINS5_IJNSA_ILi2EEESB_SB_EEENS5_IJSB_NSA_ILi0EEESV_EEEEENS5_IJNS4_10UnderscoreESY_SY_EEEEENS4_13SM90_TMA_LOADENS4_14ComposedLayoutINS4_7SwizzleILi2ELi4ELi3EEENS4_18smem_ptr_flag_bitsILi8EEENSS_INS5_IJNSA_ILi8EEESG_EEENS5_IJSG_SB_EEEEEEEvNS4_8identityES11_S1B_vS1C_EENS_8epilogue10collective6detail29Sm90TmaWarpSpecializedAdapterINS1F_15DefaultEpilogueISI_SJ_SJ_NS1E_6thread17LinearCombinationISI_Li1EffLNS1J_9ScaleType4KindE0ELNS_15FloatRoundStyleE2ESI_EENS1_15EpilogueDefaultEEEEEvvEEEEvNT_6ParamsE,"a",@progbits
	.sectionflags	@""
	.align	4
.nv.constant0._ZN7cutlass13device_kernelINS_4gemm6kernel13GemmUniversalIN4cute5tupleIJiiiiEEENS1_10collective13CollectiveMmaINS1_37MainloopSm90TmaGmmaWarpSpecializedFP8ILi14ENS5_IJNS4_1CILi1EEESB_SB_EEENS1_35KernelTmaWarpSpecializedCooperativeEEENS5_IJNSA_ILi128EEESF_NSA_ILi64EEEEEENS_12float_e5m2_tENS5_IJlSB_lEEESI_SJ_NS4_8TiledMMAINS4_8MMA_AtomIJNS4_4SM904GMMA31MMA_64x128x32_F32E5M2E5M2_SS_TNILNSN_7ScaleInE1ELSP_1EEEEEENS4_6LayoutINS5_IJNSA_ILi2EEESB_SB_EEENS5_IJSB_NSA_ILi0EEESV_EEEEENS5_IJNS4_10UnderscoreESY_SY_EEEEENS4_13SM90_TMA_LOADENS4_14ComposedLayoutINS4_7SwizzleILi2ELi4ELi3EEENS4_18smem_ptr_flag_bitsILi8EEENSS_INS5_IJNSA_ILi8EEESG_EEENS5_IJSG_SB_EEEEEEEvNS4_8identityES11_S1B_vS1C_EENS_8epilogue10collective6detail29Sm90TmaWarpSpecializedAdapterINS1F_15DefaultEpilogueISI_SJ_SJ_NS1E_6thread17LinearCombinationISI_Li1EffLNS1J_9ScaleType4KindE0ELNS_15FloatRoundStyleE2ESI_EENS1_15EpilogueDefaultEEEEEvvEEEEvNT_6ParamsE:
	.zero		1664


//--------------------- SYMBOLS --------------------------

	.type		.nv.reservedSmem.offset0,@object
	.size		.nv.reservedSmem.offset0,0x4
